//
// Generated by NVIDIA NVVM Compiler
//
// Compiler Build ID: CL-36424714
// Cuda compilation tools, release 13.0, V13.0.88
// Based on NVVM 20.0.0
//

.version 9.0
.target sm_100
.address_size 64

	// .globl	_Z6chargefPfS_S_
// _ZZ12minReductionPfS_E10sharedData has been demoted

.visible .entry _Z6chargefPfS_S_(
	.param .f32 _Z6chargefPfS_S__param_0,
	.param .u64 .ptr .align 1 _Z6chargefPfS_S__param_1,
	.param .u64 .ptr .align 1 _Z6chargefPfS_S__param_2,
	.param .u64 .ptr .align 1 _Z6chargefPfS_S__param_3
)
{
	.reg .pred 	%p<17>;
	.reg .b32 	%r<13>;
	.reg .b32 	%f<98>;
	.reg .b64 	%rd<37>;

	ld.param.f32 	%f25, [_Z6chargefPfS_S__param_0];
	ld.param.u64 	%rd18, [_Z6chargefPfS_S__param_1];
	cvta.to.global.u64 	%rd19, %rd18;
	mov.u32 	%r2, %ctaid.x;
	mov.u32 	%r3, %ntid.x;
	mov.u32 	%r4, %tid.x;
	mad.lo.s32 	%r5, %r2, %r3, %r4;
	shl.b32 	%r1, %r5, 3;
	cvt.rn.f32.s32 	%f26, %r1;
	setp.leu.f32 	%p1, %f25, %f26;
	mul.wide.s32 	%rd20, %r1, 4;
	add.s64 	%rd1, %rd19, %rd20;
	@%p1 bra 	$L__BB0_4;
	ld.global.f32 	%f90, [%rd1];
	mov.b64 	%rd29, 5000;
$L__BB0_2:
	add.f32 	%f27, %f90, 0f3F800000;
	add.f32 	%f28, %f27, 0f3F800000;
	add.f32 	%f29, %f28, 0f3F800000;
	add.f32 	%f30, %f29, 0f3F800000;
	add.f32 	%f31, %f30, 0f3F800000;
	add.f32 	%f32, %f31, 0f3F800000;
	add.f32 	%f33, %f32, 0f3F800000;
	add.f32 	%f90, %f33, 0f3F800000;
	add.s64 	%rd29, %rd29, -8;
	setp.ne.s64 	%p2, %rd29, 0;
	@%p2 bra 	$L__BB0_2;
	st.global.f32 	[%rd1], %f90;
$L__BB0_4:
	add.s32 	%r6, %r1, 1;
	cvt.rn.f32.s32 	%f34, %r6;
	setp.leu.f32 	%p3, %f25, %f34;
	@%p3 bra 	$L__BB0_8;
	ld.global.f32 	%f91, [%rd1+4];
	mov.b64 	%rd30, 5000;
$L__BB0_6:
	add.f32 	%f35, %f91, 0f3F800000;
	add.f32 	%f36, %f35, 0f3F800000;
	add.f32 	%f37, %f36, 0f3F800000;
	add.f32 	%f38, %f37, 0f3F800000;
	add.f32 	%f39, %f38, 0f3F800000;
	add.f32 	%f40, %f39, 0f3F800000;
	add.f32 	%f41, %f40, 0f3F800000;
	add.f32 	%f91, %f41, 0f3F800000;
	add.s64 	%rd30, %rd30, -8;
	setp.ne.s64 	%p4, %rd30, 0;
	@%p4 bra 	$L__BB0_6;
	st.global.f32 	[%rd1+4], %f91;
$L__BB0_8:
	add.s32 	%r7, %r1, 2;
	cvt.rn.f32.s32 	%f42, %r7;
	setp.leu.f32 	%p5, %f25, %f42;
	@%p5 bra 	$L__BB0_12;
	ld.global.f32 	%f92, [%rd1+8];
	mov.b64 	%rd31, 5000;
$L__BB0_10:
	add.f32 	%f43, %f92, 0f3F800000;
	add.f32 	%f44, %f43, 0f3F800000;
	add.f32 	%f45, %f44, 0f3F800000;
	add.f32 	%f46, %f45, 0f3F800000;
	add.f32 	%f47, %f46, 0f3F800000;
	add.f32 	%f48, %f47, 0f3F800000;
	add.f32 	%f49, %f48, 0f3F800000;
	add.f32 	%f92, %f49, 0f3F800000;
	add.s64 	%rd31, %rd31, -8;
	setp.ne.s64 	%p6, %rd31, 0;
	@%p6 bra 	$L__BB0_10;
	st.global.f32 	[%rd1+8], %f92;
$L__BB0_12:
	add.s32 	%r8, %r1, 3;
	cvt.rn.f32.s32 	%f50, %r8;
	setp.leu.f32 	%p7, %f25, %f50;
	@%p7 bra 	$L__BB0_16;
	ld.global.f32 	%f93, [%rd1+12];
	mov.b64 	%rd32, 5000;
$L__BB0_14:
	add.f32 	%f51, %f93, 0f3F800000;
	add.f32 	%f52, %f51, 0f3F800000;
	add.f32 	%f53, %f52, 0f3F800000;
	add.f32 	%f54, %f53, 0f3F800000;
	add.f32 	%f55, %f54, 0f3F800000;
	add.f32 	%f56, %f55, 0f3F800000;
	add.f32 	%f57, %f56, 0f3F800000;
	add.f32 	%f93, %f57, 0f3F800000;
	add.s64 	%rd32, %rd32, -8;
	setp.ne.s64 	%p8, %rd32, 0;
	@%p8 bra 	$L__BB0_14;
	st.global.f32 	[%rd1+12], %f93;
$L__BB0_16:
	add.s32 	%r9, %r1, 4;
	cvt.rn.f32.s32 	%f58, %r9;
	setp.leu.f32 	%p9, %f25, %f58;
	@%p9 bra 	$L__BB0_20;
	ld.global.f32 	%f94, [%rd1+16];
	mov.b64 	%rd33, 5000;
$L__BB0_18:
	add.f32 	%f59, %f94, 0f3F800000;
	add.f32 	%f60, %f59, 0f3F800000;
	add.f32 	%f61, %f60, 0f3F800000;
	add.f32 	%f62, %f61, 0f3F800000;
	add.f32 	%f63, %f62, 0f3F800000;
	add.f32 	%f64, %f63, 0f3F800000;
	add.f32 	%f65, %f64, 0f3F800000;
	add.f32 	%f94, %f65, 0f3F800000;
	add.s64 	%rd33, %rd33, -8;
	setp.ne.s64 	%p10, %rd33, 0;
	@%p10 bra 	$L__BB0_18;
	st.global.f32 	[%rd1+16], %f94;
$L__BB0_20:
	add.s32 	%r10, %r1, 5;
	cvt.rn.f32.s32 	%f66, %r10;
	setp.leu.f32 	%p11, %f25, %f66;
	@%p11 bra 	$L__BB0_24;
	ld.global.f32 	%f95, [%rd1+20];
	mov.b64 	%rd34, 5000;
$L__BB0_22:
	add.f32 	%f67, %f95, 0f3F800000;
	add.f32 	%f68, %f67, 0f3F800000;
	add.f32 	%f69, %f68, 0f3F800000;
	add.f32 	%f70, %f69, 0f3F800000;
	add.f32 	%f71, %f70, 0f3F800000;
	add.f32 	%f72, %f71, 0f3F800000;
	add.f32 	%f73, %f72, 0f3F800000;
	add.f32 	%f95, %f73, 0f3F800000;
	add.s64 	%rd34, %rd34, -8;
	setp.ne.s64 	%p12, %rd34, 0;
	@%p12 bra 	$L__BB0_22;
	st.global.f32 	[%rd1+20], %f95;
$L__BB0_24:
	add.s32 	%r11, %r1, 6;
	cvt.rn.f32.s32 	%f74, %r11;
	setp.leu.f32 	%p13, %f25, %f74;
	@%p13 bra 	$L__BB0_28;
	ld.global.f32 	%f96, [%rd1+24];
	mov.b64 	%rd35, 5000;
$L__BB0_26:
	add.f32 	%f75, %f96, 0f3F800000;
	add.f32 	%f76, %f75, 0f3F800000;
	add.f32 	%f77, %f76, 0f3F800000;
	add.f32 	%f78, %f77, 0f3F800000;
	add.f32 	%f79, %f78, 0f3F800000;
	add.f32 	%f80, %f79, 0f3F800000;
	add.f32 	%f81, %f80, 0f3F800000;
	add.f32 	%f96, %f81, 0f3F800000;
	add.s64 	%rd35, %rd35, -8;
	setp.ne.s64 	%p14, %rd35, 0;
	@%p14 bra 	$L__BB0_26;
	st.global.f32 	[%rd1+24], %f96;
$L__BB0_28:
	add.s32 	%r12, %r1, 7;
	cvt.rn.f32.s32 	%f82, %r12;
	setp.leu.f32 	%p15, %f25, %f82;
	@%p15 bra 	$L__BB0_32;
	ld.global.f32 	%f97, [%rd1+28];
	mov.b64 	%rd36, 5000;
$L__BB0_30:
	add.f32 	%f83, %f97, 0f3F800000;
	add.f32 	%f84, %f83, 0f3F800000;
	add.f32 	%f85, %f84, 0f3F800000;
	add.f32 	%f86, %f85, 0f3F800000;
	add.f32 	%f87, %f86, 0f3F800000;
	add.f32 	%f88, %f87, 0f3F800000;
	add.f32 	%f89, %f88, 0f3F800000;
	add.f32 	%f97, %f89, 0f3F800000;
	add.s64 	%rd36, %rd36, -8;
	setp.ne.s64 	%p16, %rd36, 0;
	@%p16 bra 	$L__BB0_30;
	st.global.f32 	[%rd1+28], %f97;
$L__BB0_32:
	ret;

}
	// .globl	_Z15chargeWithRadioiPfS_S_
.visible .entry _Z15chargeWithRadioiPfS_S_(
	.param .u32 _Z15chargeWithRadioiPfS_S__param_0,
	.param .u64 .ptr .align 1 _Z15chargeWithRadioiPfS_S__param_1,
	.param .u64 .ptr .align 1 _Z15chargeWithRadioiPfS_S__param_2,
	.param .u64 .ptr .align 1 _Z15chargeWithRadioiPfS_S__param_3
)
{
	.reg .pred 	%p<11>;
	.reg .b32 	%r<22>;
	.reg .b32 	%f<50>;
	.reg .b64 	%rd<17>;
	.reg .b64 	%fd<17>;

	ld.param.u32 	%r2, [_Z15chargeWithRadioiPfS_S__param_0];
	ld.param.u64 	%rd6, [_Z15chargeWithRadioiPfS_S__param_1];
	ld.param.u64 	%rd7, [_Z15chargeWithRadioiPfS_S__param_2];
	ld.param.u64 	%rd8, [_Z15chargeWithRadioiPfS_S__param_3];
	mov.u32 	%r3, %ctaid.x;
	mov.u32 	%r4, %ntid.x;
	mov.u32 	%r5, %tid.x;
	mad.lo.s32 	%r1, %r3, %r4, %r5;
	setp.ge.s32 	%p1, %r1, %r2;
	@%p1 bra 	$L__BB1_3;
	cvta.to.global.u64 	%rd10, %rd6;
	shr.s32 	%r6, %r1, 31;
	shr.u32 	%r7, %r6, 19;
	add.s32 	%r8, %r1, %r7;
	shr.s32 	%r9, %r8, 13;
	add.s32 	%r10, %r9, 1;
	and.b32  	%r11, %r8, -8192;
	sub.s32 	%r12, %r1, %r11;
	add.s32 	%r13, %r12, 1;
	cvt.rn.f32.s32 	%f1, %r10;
	cvt.rn.f32.s32 	%f2, %r13;
	mul.wide.s32 	%rd11, %r1, 4;
	add.s64 	%rd1, %rd10, %rd11;
	ld.global.f32 	%f49, [%rd1];
	cvta.to.global.u64 	%rd12, %rd8;
	add.s64 	%rd2, %rd12, 8;
	cvta.to.global.u64 	%rd13, %rd7;
	add.s64 	%rd3, %rd13, 12;
	mov.b64 	%rd16, 0;
$L__BB1_2:
	add.s64 	%rd14, %rd2, %rd16;
	ld.global.f32 	%f6, [%rd14+-8];
	cvt.rzi.s32.f32 	%r14, %f6;
	add.s64 	%rd15, %rd3, %rd16;
	ld.global.f32 	%f7, [%rd15+-12];
	cvt.rzi.s32.f32 	%r15, %f7;
	cvt.rn.f32.s32 	%f8, %r14;
	cvt.rn.f32.s32 	%f9, %r15;
	sub.f32 	%f10, %f1, %f8;
	sub.f32 	%f11, %f2, %f9;
	mul.f32 	%f12, %f11, %f11;
	fma.rn.f32 	%f13, %f10, %f10, %f12;
	setp.neu.f32 	%p2, %f13, 0f00000000;
	rcp.rn.f32 	%f14, %f13;
	selp.f32 	%f15, %f14, 0fBF800000, %p2;
	setp.lt.f32 	%p3, %f15, 0f42C80000;
	cvt.f64.f32 	%fd1, %f15;
	selp.f64 	%fd2, %fd1, 0d0000000000000000, %p3;
	cvt.f64.f32 	%fd3, %f49;
	add.f64 	%fd4, %fd2, %fd3;
	cvt.rn.f32.f64 	%f16, %fd4;
	st.global.f32 	[%rd1], %f16;
	ld.global.f32 	%f17, [%rd14+-4];
	cvt.rzi.s32.f32 	%r16, %f17;
	ld.global.f32 	%f18, [%rd15+-8];
	cvt.rzi.s32.f32 	%r17, %f18;
	cvt.rn.f32.s32 	%f19, %r16;
	cvt.rn.f32.s32 	%f20, %r17;
	sub.f32 	%f21, %f1, %f19;
	sub.f32 	%f22, %f2, %f20;
	mul.f32 	%f23, %f22, %f22;
	fma.rn.f32 	%f24, %f21, %f21, %f23;
	setp.neu.f32 	%p4, %f24, 0f00000000;
	rcp.rn.f32 	%f25, %f24;
	selp.f32 	%f26, %f25, 0fBF800000, %p4;
	setp.lt.f32 	%p5, %f26, 0f42C80000;
	cvt.f64.f32 	%fd5, %f26;
	selp.f64 	%fd6, %fd5, 0d0000000000000000, %p5;
	cvt.f64.f32 	%fd7, %f16;
	add.f64 	%fd8, %fd6, %fd7;
	cvt.rn.f32.f64 	%f27, %fd8;
	st.global.f32 	[%rd1], %f27;
	ld.global.f32 	%f28, [%rd14];
	cvt.rzi.s32.f32 	%r18, %f28;
	ld.global.f32 	%f29, [%rd15+-4];
	cvt.rzi.s32.f32 	%r19, %f29;
	cvt.rn.f32.s32 	%f30, %r18;
	cvt.rn.f32.s32 	%f31, %r19;
	sub.f32 	%f32, %f1, %f30;
	sub.f32 	%f33, %f2, %f31;
	mul.f32 	%f34, %f33, %f33;
	fma.rn.f32 	%f35, %f32, %f32, %f34;
	setp.neu.f32 	%p6, %f35, 0f00000000;
	rcp.rn.f32 	%f36, %f35;
	selp.f32 	%f37, %f36, 0fBF800000, %p6;
	setp.lt.f32 	%p7, %f37, 0f42C80000;
	cvt.f64.f32 	%fd9, %f37;
	selp.f64 	%fd10, %fd9, 0d0000000000000000, %p7;
	cvt.f64.f32 	%fd11, %f27;
	add.f64 	%fd12, %fd10, %fd11;
	cvt.rn.f32.f64 	%f38, %fd12;
	st.global.f32 	[%rd1], %f38;
	ld.global.f32 	%f39, [%rd14+4];
	cvt.rzi.s32.f32 	%r20, %f39;
	ld.global.f32 	%f40, [%rd15];
	cvt.rzi.s32.f32 	%r21, %f40;
	cvt.rn.f32.s32 	%f41, %r20;
	cvt.rn.f32.s32 	%f42, %r21;
	sub.f32 	%f43, %f1, %f41;
	sub.f32 	%f44, %f2, %f42;
	mul.f32 	%f45, %f44, %f44;
	fma.rn.f32 	%f46, %f43, %f43, %f45;
	setp.neu.f32 	%p8, %f46, 0f00000000;
	rcp.rn.f32 	%f47, %f46;
	selp.f32 	%f48, %f47, 0fBF800000, %p8;
	setp.lt.f32 	%p9, %f48, 0f42C80000;
	cvt.f64.f32 	%fd13, %f48;
	selp.f64 	%fd14, %fd13, 0d0000000000000000, %p9;
	cvt.f64.f32 	%fd15, %f38;
	add.f64 	%fd16, %fd14, %fd15;
	cvt.rn.f32.f64 	%f49, %fd16;
	st.global.f32 	[%rd1], %f49;
	add.s64 	%rd16, %rd16, 16;
	setp.ne.s64 	%p10, %rd16, 20000;
	@%p10 bra 	$L__BB1_2;
$L__BB1_3:
	ret;

}
	// .globl	_Z12minReductionPfS_
.visible .entry _Z12minReductionPfS_(
	.param .u64 .ptr .align 1 _Z12minReductionPfS__param_0,
	.param .u64 .ptr .align 1 _Z12minReductionPfS__param_1
)
{
	.reg .pred 	%p<13>;
	.reg .b32 	%r<16>;
	.reg .b32 	%f<21>;
	.reg .b64 	%rd<11>;
	// demoted variable
	.shared .align 4 .b8 _ZZ12minReductionPfS_E10sharedData[1024];
	ld.param.u64 	%rd2, [_Z12minReductionPfS__param_0];
	ld.param.u64 	%rd1, [_Z12minReductionPfS__param_1];
	cvta.to.global.u64 	%rd3, %rd2;
	mov.u32 	%r1, %tid.x;
	mov.u32 	%r2, %ctaid.x;
	mov.u32 	%r15, %ntid.x;
	mul.lo.s32 	%r7, %r15, %r2;
	shl.b32 	%r8, %r7, 1;
	add.s32 	%r9, %r8, %r1;
	mul.wide.u32 	%rd4, %r9, 4;
	add.s64 	%rd5, %rd3, %rd4;
	ld.global.f32 	%f1, [%rd5];
	add.s32 	%r10, %r9, %r15;
	mul.wide.u32 	%rd6, %r10, 4;
	add.s64 	%rd7, %rd3, %rd6;
	ld.global.f32 	%f2, [%rd7];
	add.f32 	%f3, %f1, %f2;
	shl.b32 	%r11, %r1, 2;
	mov.u32 	%r12, _ZZ12minReductionPfS_E10sharedData;
	add.s32 	%r4, %r12, %r11;
	st.shared.f32 	[%r4], %f3;
	bar.sync 	0;
	setp.lt.u32 	%p1, %r15, 66;
	@%p1 bra 	$L__BB2_4;
$L__BB2_1:
	shr.u32 	%r6, %r15, 1;
	setp.ge.u32 	%p2, %r1, %r6;
	@%p2 bra 	$L__BB2_3;
	ld.shared.f32 	%f4, [%r4];
	shl.b32 	%r13, %r6, 2;
	add.s32 	%r14, %r4, %r13;
	ld.shared.f32 	%f5, [%r14];
	setp.lt.f32 	%p3, %f4, %f5;
	selp.f32 	%f6, %f4, %f5, %p3;
	st.shared.f32 	[%r4], %f6;
$L__BB2_3:
	bar.sync 	0;
	setp.gt.u32 	%p4, %r15, 131;
	mov.u32 	%r15, %r6;
	@%p4 bra 	$L__BB2_1;
$L__BB2_4:
	setp.gt.u32 	%p5, %r1, 31;
	@%p5 bra 	$L__BB2_7;
	ld.shared.f32 	%f7, [%r4];
	ld.shared.f32 	%f8, [%r4+128];
	setp.lt.f32 	%p6, %f7, %f8;
	selp.f32 	%f9, %f7, %f8, %p6;
	ld.shared.f32 	%f10, [%r4+64];
	setp.lt.f32 	%p7, %f9, %f10;
	selp.f32 	%f11, %f9, %f10, %p7;
	ld.shared.f32 	%f12, [%r4+32];
	setp.lt.f32 	%p8, %f11, %f12;
	selp.f32 	%f13, %f11, %f12, %p8;
	ld.shared.f32 	%f14, [%r4+16];
	setp.lt.f32 	%p9, %f13, %f14;
	selp.f32 	%f15, %f13, %f14, %p9;
	ld.shared.f32 	%f16, [%r4+8];
	setp.lt.f32 	%p10, %f15, %f16;
	selp.f32 	%f17, %f15, %f16, %p10;
	ld.shared.f32 	%f18, [%r4+4];
	setp.lt.f32 	%p11, %f17, %f18;
	selp.f32 	%f19, %f17, %f18, %p11;
	st.shared.f32 	[%r4], %f19;
	setp.ne.s32 	%p12, %r1, 0;
	@%p12 bra 	$L__BB2_7;
	ld.shared.f32 	%f20, [_ZZ12minReductionPfS_E10sharedData];
	cvta.to.global.u64 	%rd8, %rd1;
	mul.wide.u32 	%rd9, %r2, 4;
	add.s64 	%rd10, %rd8, %rd9;
	st.global.f32 	[%rd10], %f20;
$L__BB2_7:
	ret;

}


// ===== COMPILED SASS (sm_100) =====

	.target	sm_100

	.elftype	@"ET_EXEC"


//--------------------- .note.nv.tkinfo           --------------------------
	.section	.note.nv.tkinfo,"",@"SHT_NOTE"
	.sectionflags	@"SHF_NOTE_NV_TKINFO"
	.tkinfo
        /*0018*/ 	.word	0x00000002
        /*0030*/ 	.string	""
        /*0030*/ 	.string	"ptxas"
        /*0030*/ 	.string	"Cuda compilation tools, release 13.0, V13.0.88"
        /*0030*/ 	.string	"Build cuda_13.0.r13.0/compiler.36424714_0"
        /*0030*/ 	.string	"-arch sm_100 -m 64 "



//--------------------- .note.nv.cuinfo           --------------------------
	.section	.note.nv.cuinfo,"",@"SHT_NOTE"
	.sectionflags	@"SHF_NOTE_NV_CUINFO"
        /*0018*/ 	.short	0x0002
        /*001a*/ 	.short	0x0064
        /*001c*/ 	.short	0x0082
	.zero		2


//--------------------- .nv.info                  --------------------------
	.section	.nv.info,"",@"SHT_CUDA_INFO"
	.align	4


	//----- nvinfo : EIATTR_REGCOUNT
	.align		4
        /*0000*/ 	.byte	0x04, 0x2f
        /*0002*/ 	.short	(.L_1 - .L_0)
	.align		4
.L_0:
        /*0004*/ 	.word	index@(_Z6chargefPfS_S_)
        /*0008*/ 	.word	0x00000008


	//----- nvinfo : EIATTR_FRAME_SIZE
	.align		4
.L_1:
        /*000c*/ 	.byte	0x04, 0x11
        /*000e*/ 	.short	(.L_3 - .L_2)
	.align		4
.L_2:
        /*0010*/ 	.word	index@(_Z6chargefPfS_S_)
        /*0014*/ 	.word	0x00000000


	//----- nvinfo : EIATTR_REGCOUNT
	.align		4
.L_3:
        /*0018*/ 	.byte	0x04, 0x2f
        /*001a*/ 	.short	(.L_5 - .L_4)
	.align		4
.L_4:
        /*001c*/ 	.word	index@(_Z15chargeWithRadioiPfS_S_)
        /*0020*/ 	.word	0x00000017


	//----- nvinfo : EIATTR_FRAME_SIZE
	.align		4
.L_5:
        /*0024*/ 	.byte	0x04, 0x11
        /*0026*/ 	.short	(.L_7 - .L_6)
	.align		4
.L_6:
        /*0028*/ 	.word	index@($__internal_0_$__cuda_sm20_rcp_rn_f32_slowpath)
        /*002c*/ 	.word	0x00000000


	//----- nvinfo : EIATTR_FRAME_SIZE
	.align		4
.L_7:
        /*0030*/ 	.byte	0x04, 0x11
        /*0032*/ 	.short	(.L_9 - .L_8)
	.align		4
.L_8:
        /*0034*/ 	.word	index@(_Z15chargeWithRadioiPfS_S_)
        /*0038*/ 	.word	0x00000000


	//----- nvinfo : EIATTR_REGCOUNT
	.align		4
.L_9:
        /*003c*/ 	.byte	0x04, 0x2f
        /*003e*/ 	.short	(.L_11 - .L_10)
	.align		4
.L_10:
        /*0040*/ 	.word	index@(_Z12minReductionPfS_)
        /*0044*/ 	.word	0x00000013


	//----- nvinfo : EIATTR_FRAME_SIZE
	.align		4
.L_11:
        /*0048*/ 	.byte	0x04, 0x11
        /*004a*/ 	.short	(.L_13 - .L_12)
	.align		4
.L_12:
        /*004c*/ 	.word	index@(_Z12minReductionPfS_)
        /*0050*/ 	.word	0x00000000


	//----- nvinfo : EIATTR_MIN_STACK_SIZE
	.align		4
.L_13:
        /*0054*/ 	.byte	0x04, 0x12
        /*0056*/ 	.short	(.L_15 - .L_14)
	.align		4
.L_14:
        /*0058*/ 	.word	index@(_Z12minReductionPfS_)
        /*005c*/ 	.word	0x00000000


	//----- nvinfo : EIATTR_MIN_STACK_SIZE
	.align		4
.L_15:
        /*0060*/ 	.byte	0x04, 0x12
        /*0062*/ 	.short	(.L_17 - .L_16)
	.align		4
.L_16:
        /*0064*/ 	.word	index@(_Z15chargeWithRadioiPfS_S_)
        /*0068*/ 	.word	0x00000000


	//----- nvinfo : EIATTR_MIN_STACK_SIZE
	.align		4
.L_17:
        /*006c*/ 	.byte	0x04, 0x12
        /*006e*/ 	.short	(.L_19 - .L_18)
	.align		4
.L_18:
        /*0070*/ 	.word	index@(_Z6chargefPfS_S_)
        /*0074*/ 	.word	0x00000000
.L_19:


//--------------------- .nv.compat                --------------------------
	.section	.nv.compat,"",@"SHT_CUDA_COMPAT_INFO"
	.align	4
        /*0000*/ 	.byte	0x02, 0x09, 0x00, 0x00, 0x02, 0x02, 0x01, 0x00, 0x02, 0x05, 0x05, 0x00, 0x03, 0x07, 0x01, 0x01
        /*0010*/ 	.byte	0x02, 0x03, 0x00, 0x00, 0x02, 0x06, 0x01, 0x00, 0x04, 0x0b, 0x08, 0x00, 0x01, 0x00, 0x00, 0x00
        /*0020*/ 	.byte	0x00, 0x00, 0x00, 0x00


//--------------------- .nv.info._Z12minReductionPfS_ --------------------------
	.section	.nv.info._Z12minReductionPfS_,"",@"SHT_CUDA_INFO"
	.sectionflags	@""
	.align	4


	//----- nvinfo : EIATTR_CUDA_API_VERSION
	.align		4
        /*0000*/ 	.byte	0x04, 0x37
        /*0002*/ 	.short	(.L_21 - .L_20)
.L_20:
        /*0004*/ 	.word	0x00000082


	//----- nvinfo : EIATTR_KPARAM_INFO
	.align		4
.L_21:
        /*0008*/ 	.byte	0x04, 0x17
        /*000a*/ 	.short	(.L_23 - .L_22)
.L_22:
        /*000c*/ 	.word	0x00000000
        /*0010*/ 	.short	0x0001
        /*0012*/ 	.short	0x0008
        /*0014*/ 	.byte	0x00, 0xf5, 0x21, 0x00


	//----- nvinfo : EIATTR_KPARAM_INFO
	.align		4
.L_23:
        /*0018*/ 	.byte	0x04, 0x17
        /*001a*/ 	.short	(.L_25 - .L_24)
.L_24:
        /*001c*/ 	.word	0x00000000
        /*0020*/ 	.short	0x0000
        /*0022*/ 	.short	0x0000
        /*0024*/ 	.byte	0x00, 0xf5, 0x21, 0x00


	//----- nvinfo : EIATTR_SPARSE_MMA_MASK
	.align		4
.L_25:
        /*0028*/ 	.byte	0x03, 0x50
        /*002a*/ 	.short	0x0000


	//----- nvinfo : EIATTR_MAXREG_COUNT
	.align		4
        /*002c*/ 	.byte	0x03, 0x1b
        /*002e*/ 	.short	0x00ff


	//----- nvinfo : EIATTR_NUM_BARRIERS
	.align		4
        /*0030*/ 	.byte	0x02, 0x4c
        /*0032*/ 	.byte	0x01
	.zero		1


	//----- nvinfo : EIATTR_MERCURY_ISA_VERSION
	.align		4
        /*0034*/ 	.byte	0x03, 0x5f
        /*0036*/ 	.short	0x0101


	//----- nvinfo : EIATTR_VRC_CTA_INIT_COUNT
	.align		4
        /*0038*/ 	.byte	0x02, 0x4a
	.zero		1
	.zero		1


	//----- nvinfo : EIATTR_EXIT_INSTR_OFFSETS
	.align		4
        /*003c*/ 	.byte	0x04, 0x1c
        /*003e*/ 	.short	(.L_27 - .L_26)


	//   ....[0]....
.L_26:
        /*0040*/ 	.word	0x00000240


	//   ....[1]....
        /*0044*/ 	.word	0x000003a0


	//   ....[2]....
        /*0048*/ 	.word	0x00000420


	//----- nvinfo : EIATTR_CBANK_PARAM_SIZE
	.align		4
.L_27:
        /*004c*/ 	.byte	0x03, 0x19
        /*004e*/ 	.short	0x0010


	//----- nvinfo : EIATTR_PARAM_CBANK
	.align		4
        /*0050*/ 	.byte	0x04, 0x0a
        /*0052*/ 	.short	(.L_29 - .L_28)
	.align		4
.L_28:
        /*0054*/ 	.word	index@(.nv.constant0._Z12minReductionPfS_)
        /*0058*/ 	.short	0x0380
        /*005a*/ 	.short	0x0010


	//----- nvinfo : EIATTR_SW_WAR
	.align		4
.L_29:
        /*005c*/ 	.byte	0x04, 0x36
        /*005e*/ 	.short	(.L_31 - .L_30)
.L_30:
        /*0060*/ 	.word	0x00000008
.L_31:


//--------------------- .nv.info._Z15chargeWithRadioiPfS_S_ --------------------------
	.section	.nv.info._Z15chargeWithRadioiPfS_S_,"",@"SHT_CUDA_INFO"
	.sectionflags	@""
	.align	4


	//----- nvinfo : EIATTR_CUDA_API_VERSION
	.align		4
        /*0000*/ 	.byte	0x04, 0x37
        /*0002*/ 	.short	(.L_33 - .L_32)
.L_32:
        /*0004*/ 	.word	0x00000082


	//----- nvinfo : EIATTR_KPARAM_INFO
	.align		4
.L_33:
        /*0008*/ 	.byte	0x04, 0x17
        /*000a*/ 	.short	(.L_35 - .L_34)
.L_34:
        /*000c*/ 	.word	0x00000000
        /*0010*/ 	.short	0x0003
        /*0012*/ 	.short	0x0018
        /*0014*/ 	.byte	0x00, 0xf5, 0x21, 0x00


	//----- nvinfo : EIATTR_KPARAM_INFO
	.align		4
.L_35:
        /*0018*/ 	.byte	0x04, 0x17
        /*001a*/ 	.short	(.L_37 - .L_36)
.L_36:
        /*001c*/ 	.word	0x00000000
        /*0020*/ 	.short	0x0002
        /*0022*/ 	.short	0x0010
        /*0024*/ 	.byte	0x00, 0xf5, 0x21, 0x00


	//----- nvinfo : EIATTR_KPARAM_INFO
	.align		4
.L_37:
        /*0028*/ 	.byte	0x04, 0x17
        /*002a*/ 	.short	(.L_39 - .L_38)
.L_38:
        /*002c*/ 	.word	0x00000000
        /*0030*/ 	.short	0x0001
        /*0032*/ 	.short	0x0008
        /*0034*/ 	.byte	0x00, 0xf5, 0x21, 0x00


	//----- nvinfo : EIATTR_KPARAM_INFO
	.align		4
.L_39:
        /*0038*/ 	.byte	0x04, 0x17
        /*003a*/ 	.short	(.L_41 - .L_40)
.L_40:
        /*003c*/ 	.word	0x00000000
        /*0040*/ 	.short	0x0000
        /*0042*/ 	.short	0x0000
        /*0044*/ 	.byte	0x00, 0xf0, 0x11, 0x00


	//----- nvinfo : EIATTR_SPARSE_MMA_MASK
	.align		4
.L_41:
        /*0048*/ 	.byte	0x03, 0x50
        /*004a*/ 	.short	0x0000


	//----- nvinfo : EIATTR_MAXREG_COUNT
	.align		4
        /*004c*/ 	.byte	0x03, 0x1b
        /*004e*/ 	.short	0x00ff


	//----- nvinfo : EIATTR_MERCURY_ISA_VERSION
	.align		4
        /*0050*/ 	.byte	0x03, 0x5f
        /*0052*/ 	.short	0x0101


	//----- nvinfo : EIATTR_VRC_CTA_INIT_COUNT
	.align		4
        /*0054*/ 	.byte	0x02, 0x4a
	.zero		1
	.zero		1


	//----- nvinfo : EIATTR_EXIT_INSTR_OFFSETS
	.align		4
        /*0058*/ 	.byte	0x04, 0x1c
        /*005a*/ 	.short	(.L_43 - .L_42)


	//   ....[0]....
.L_42:
        /*005c*/ 	.word	0x00000070


	//   ....[1]....
        /*0060*/ 	.word	0x00000ab0


	//----- nvinfo : EIATTR_CRS_STACK_SIZE
	.align		4
.L_43:
        /*0064*/ 	.byte	0x04, 0x1e
        /*0066*/ 	.short	(.L_45 - .L_44)
.L_44:
        /*0068*/ 	.word	0x00000000


	//----- nvinfo : EIATTR_CBANK_PARAM_SIZE
	.align		4
.L_45:
        /*006c*/ 	.byte	0x03, 0x19
        /*006e*/ 	.short	0x0020


	//----- nvinfo : EIATTR_PARAM_CBANK
	.align		4
        /*0070*/ 	.byte	0x04, 0x0a
        /*0072*/ 	.short	(.L_47 - .L_46)
	.align		4
.L_46:
        /*0074*/ 	.word	index@(.nv.constant0._Z15chargeWithRadioiPfS_S_)
        /*0078*/ 	.short	0x0380
        /*007a*/ 	.short	0x0020


	//----- nvinfo : EIATTR_SW_WAR
	.align		4
.L_47:
        /*007c*/ 	.byte	0x04, 0x36
        /*007e*/ 	.short	(.L_49 - .L_48)
.L_48:
        /*0080*/ 	.word	0x00000008
.L_49:


//--------------------- .nv.info._Z6chargefPfS_S_ --------------------------
	.section	.nv.info._Z6chargefPfS_S_,"",@"SHT_CUDA_INFO"
	.sectionflags	@""
	.align	4


	//----- nvinfo : EIATTR_CUDA_API_VERSION
	.align		4
        /*0000*/ 	.byte	0x04, 0x37
        /*0002*/ 	.short	(.L_51 - .L_50)
.L_50:
        /*0004*/ 	.word	0x00000082


	//----- nvinfo : EIATTR_KPARAM_INFO
	.align		4
.L_51:
        /*0008*/ 	.byte	0x04, 0x17
        /*000a*/ 	.short	(.L_53 - .L_52)
.L_52:
        /*000c*/ 	.word	0x00000000
        /*0010*/ 	.short	0x0003
        /*0012*/ 	.short	0x0018
        /*0014*/ 	.byte	0x00, 0xf5, 0x21, 0x00


	//----- nvinfo : EIATTR_KPARAM_INFO
	.align		4
.L_53:
        /*0018*/ 	.byte	0x04, 0x17
        /*001a*/ 	.short	(.L_55 - .L_54)
.L_54:
        /*001c*/ 	.word	0x00000000
        /*0020*/ 	.short	0x0002
        /*0022*/ 	.short	0x0010
        /*0024*/ 	.byte	0x00, 0xf5, 0x21, 0x00


	//----- nvinfo : EIATTR_KPARAM_INFO
	.align		4
.L_55:
        /*0028*/ 	.byte	0x04, 0x17
        /*002a*/ 	.short	(.L_57 - .L_56)
.L_56:
        /*002c*/ 	.word	0x00000000
        /*0030*/ 	.short	0x0001
        /*0032*/ 	.short	0x0008
        /*0034*/ 	.byte	0x00, 0xf5, 0x21, 0x00


	//----- nvinfo : EIATTR_KPARAM_INFO
	.align		4
.L_57:
        /*0038*/ 	.byte	0x04, 0x17
        /*003a*/ 	.short	(.L_59 - .L_58)
.L_58:
        /*003c*/ 	.word	0x00000000
        /*0040*/ 	.short	0x0000
        /*0042*/ 	.short	0x0000
        /*0044*/ 	.byte	0x00, 0xf0, 0x11, 0x00


	//----- nvinfo : EIATTR_SPARSE_MMA_MASK
	.align		4
.L_59:
        /*0048*/ 	.byte	0x03, 0x50
        /*004a*/ 	.short	0x0000


	//----- nvinfo : EIATTR_MAXREG_COUNT
	.align		4
        /*004c*/ 	.byte	0x03, 0x1b
        /*004e*/ 	.short	0x00ff


	//----- nvinfo : EIATTR_MERCURY_ISA_VERSION
	.align		4
        /*0050*/ 	.byte	0x03, 0x5f
        /*0052*/ 	.short	0x0101


	//----- nvinfo : EIATTR_VRC_CTA_INIT_COUNT
	.align		4
        /*0054*/ 	.byte	0x02, 0x4a
	.zero		1
	.zero		1


	//----- nvinfo : EIATTR_EXIT_INSTR_OFFSETS
	.align		4
        /*0058*/ 	.byte	0x04, 0x1c
        /*005a*/ 	.short	(.L_61 - .L_60)


	//   ....[0]....
.L_60:
        /*005c*/ 	.word	0x00009350


	//   ....[1]....
        /*0060*/ 	.word	0x0000a7f0


	//----- nvinfo : EIATTR_CRS_STACK_SIZE
	.align		4
.L_61:
        /*0064*/ 	.byte	0x04, 0x1e
        /*0066*/ 	.short	(.L_63 - .L_62)
.L_62:
        /*0068*/ 	.word	0x00000000


	//----- nvinfo : EIATTR_CBANK_PARAM_SIZE
	.align		4
.L_63:
        /*006c*/ 	.byte	0x03, 0x19
        /*006e*/ 	.short	0x0020


	//----- nvinfo : EIATTR_PARAM_CBANK
	.align		4
        /*0070*/ 	.byte	0x04, 0x0a
        /*0072*/ 	.short	(.L_65 - .L_64)
	.align		4
.L_64:
        /*0074*/ 	.word	index@(.nv.constant0._Z6chargefPfS_S_)
        /*0078*/ 	.short	0x0380
        /*007a*/ 	.short	0x0020


	//----- nvinfo : EIATTR_SW_WAR
	.align		4
.L_65:
        /*007c*/ 	.byte	0x04, 0x36
        /*007e*/ 	.short	(.L_67 - .L_66)
.L_66:
        /*0080*/ 	.word	0x00000008
.L_67:


//--------------------- .nv.callgraph             --------------------------
	.section	.nv.callgraph,"",@"SHT_CUDA_CALLGRAPH"
	.align	4
	.sectionentsize	8
	.align		4
        /*0000*/ 	.word	0x00000000
	.align		4
        /*0004*/ 	.word	0xffffffff
	.align		4
        /*0008*/ 	.word	0x00000000
	.align		4
        /*000c*/ 	.word	0xfffffffe
	.align		4
        /*0010*/ 	.word	0x00000000
	.align		4
        /*0014*/ 	.word	0xfffffffd
	.align		4
        /*0018*/ 	.word	0x00000000
	.align		4
        /*001c*/ 	.word	0xfffffffc


//--------------------- .text._Z12minReductionPfS_ --------------------------
	.section	.text._Z12minReductionPfS_,"ax",@progbits
	.align	128
        .global         _Z12minReductionPfS_
        .type           _Z12minReductionPfS_,@function
        .size           _Z12minReductionPfS_,(.L_x_45 - _Z12minReductionPfS_)
        .other          _Z12minReductionPfS_,@"STO_CUDA_ENTRY STV_DEFAULT"
_Z12minReductionPfS_:
.text._Z12minReductionPfS_:
[----:B------:R-:W-:Y:S01]  /*0000*/  LDC R1, c[0x0][0x37c] ;  /* 0x0000df00ff017b82 */ /* 0x000fe20000000800 */
[----:B------:R-:W0:Y:S01]  /*0010*/  S2R R0, SR_CTAID.X ;  /* 0x0000000000007919 */ /* 0x000e220000002500 */
[----:B------:R-:W0:Y:S06]  /*0020*/  LDCU UR8, c[0x0][0x360] ;  /* 0x00006c00ff0877ac */ /* 0x000e2c0008000800 */
[----:B------:R-:W1:Y:S01]  /*0030*/  LDC.64 R6, c[0x0][0x380] ;  /* 0x0000e000ff067b82 */ /* 0x000e620000000a00 */
[----:B------:R-:W2:Y:S01]  /*0040*/  S2R R2, SR_TID.X ;  /* 0x0000000000027919 */ /* 0x000ea20000002100 */
[----:B------:R-:W3:Y:S01]  /*0050*/  LDCU.64 UR6, c[0x0][0x358] ;  /* 0x00006b00ff0677ac */ /* 0x000ee20008000a00 */
[----:B0-----:R-:W-:-:S04]  /*0060*/  IMAD R3, R0, UR8, RZ ;  /* 0x0000000800037c24 */ /* 0x001fc8000f8e02ff */
[----:B--2---:R-:W-:-:S04]  /*0070*/  IMAD R3, R3, 0x2, R2 ;  /* 0x0000000203037824 */ /* 0x004fc800078e0202 */
[C---:B------:R-:W-:Y:S02]  /*0080*/  VIADD R9, R3.reuse, UR8 ;  /* 0x0000000803097c36 */ /* 0x040fe40008000000 */
[----:B-1----:R-:W-:-:S04]  /*0090*/  IMAD.WIDE.U32 R4, R3, 0x4, R6 ;  /* 0x0000000403047825 */ /* 0x002fc800078e0006 */
[----:B------:R-:W-:Y:S02]  /*00a0*/  IMAD.WIDE.U32 R6, R9, 0x4, R6 ;  /* 0x0000000409067825 */ /* 0x000fe400078e0006 */
[----:B---3--:R-:W2:Y:S04]  /*00b0*/  LDG.E R4, desc[UR6][R4.64] ;  /* 0x0000000604047981 */ /* 0x008ea8000c1e1900 */
[----:B------:R-:W2:Y:S01]  /*00c0*/  LDG.E R7, desc[UR6][R6.64] ;  /* 0x0000000606077981 */ /* 0x000ea2000c1e1900 */
[----:B------:R-:W0:Y:S01]  /*00d0*/  S2UR UR5, SR_CgaCtaId ;  /* 0x00000000000579c3 */ /* 0x000e220000008800 */
[----:B------:R-:W-:Y:S01]  /*00e0*/  UMOV UR4, 0x400 ;  /* 0x0000040000047882 */ /* 0x000fe20000000000 */
[----:B------:R-:W-:Y:S01]  /*00f0*/  UISETP.GE.U32.AND UP0, UPT, UR8, 0x42, UPT ;  /* 0x000000420800788c */ /* 0x000fe2000bf06070 */
[----:B------:R-:W-:Y:S01]  /*0100*/  ISETP.GT.U32.AND P0, PT, R2, 0x1f, PT ;  /* 0x0000001f0200780c */ /* 0x000fe20003f04070 */
[----:B0-----:R-:W-:-:S06]  /*0110*/  ULEA UR4, UR5, UR4, 0x18 ;  /* 0x0000000405047291 */ /* 0x001fcc000f8ec0ff */
[----:B------:R-:W-:Y:S01]  /*0120*/  LEA R8, R2, UR4, 0x2 ;  /* 0x0000000402087c11 */ /* 0x000fe2000f8e10ff */
[----:B--2---:R-:W-:-:S05]  /*0130*/  FADD R3, R4, R7 ;  /* 0x0000000704037221 */ /* 0x004fca0000000000 */
[----:B------:R0:W-:Y:S01]  /*0140*/  STS [R8], R3 ;  /* 0x0000000308007388 */ /* 0x0001e20000000800 */
[----:B------:R-:W-:Y:S06]  /*0150*/  BAR.SYNC.DEFER_BLOCKING 0x0 ;  /* 0x0000000000007b1d */ /* 0x000fec0000010000 */
[----:B------:R-:W-:Y:S05]  /*0160*/  BRA.U !UP0, `(.L_x_0) ;  /* 0x0000000108347547 */ /* 0x000fea000b800000 */
[----:B0-----:R-:W-:-:S07]  /*0170*/  IMAD.U32 R3, RZ, RZ, UR8 ;  /* 0x00000008ff037e24 */ /* 0x001fce000f8e00ff */
.L_x_1:
[----:B------:R-:W-:-:S04]  /*0180*/  SHF.R.U32.HI R9, RZ, 0x1, R3 ;  /* 0x00000001ff097819 */ /* 0x000fc80000011603 */
[----:B------:R-:W-:-:S13]  /*0190*/  ISETP.GE.U32.AND P1, PT, R2, R9, PT ;  /* 0x000000090200720c */ /* 0x000fda0003f26070 */
[----:B------:R-:W-:Y:S01]  /*01a0*/  @!P1 IMAD R5, R9, 0x4, R8 ;  /* 0x0000000409059824 */ /* 0x000fe200078e0208 */
[----:B------:R-:W-:Y:S05]  /*01b0*/  @!P1 LDS R4, [R8] ;  /* 0x0000000008049984 */ /* 0x000fea0000000800 */
[----:B------:R-:W0:Y:S02]  /*01c0*/  @!P1 LDS R5, [R5] ;  /* 0x0000000005059984 */ /* 0x000e240000000800 */
[----:B0-----:R-:W-:-:S04]  /*01d0*/  @!P1 FSETP.GEU.AND P2, PT, R4, R5, PT ;  /* 0x000000050400920b */ /* 0x001fc80003f4e000 */
[----:B------:R-:W-:-:S05]  /*01e0*/  @!P1 FSEL R7, R4, R5, !P2 ;  /* 0x0000000504079208 */ /* 0x000fca0005000000 */
[----:B------:R1:W-:Y:S01]  /*01f0*/  @!P1 STS [R8], R7 ;  /* 0x0000000708009388 */ /* 0x0003e20000000800 */
[----:B------:R-:W-:Y:S01]  /*0200*/  BAR.SYNC.DEFER_BLOCKING 0x0 ;  /* 0x0000000000007b1d */ /* 0x000fe20000010000 */
[----:B------:R-:W-:Y:S01]  /*0210*/  ISETP.GT.U32.AND P1, PT, R3, 0x83, PT ;  /* 0x000000830300780c */ /* 0x000fe20003f24070 */
[----:B------:R-:W-:-:S12]  /*0220*/  IMAD.MOV.U32 R3, RZ, RZ, R9 ;  /* 0x000000ffff037224 */ /* 0x000fd800078e0009 */
[----:B-1----:R-:W-:Y:S05]  /*0230*/  @P1 BRA `(.L_x_1) ;  /* 0xfffffffc00d01947 */ /* 0x002fea000383ffff */
.L_x_0:
[----:B------:R-:W-:Y:S05]  /*0240*/  @P0 EXIT ;  /* 0x000000000000094d */ /* 0x000fea0003800000 */
[----:B0-----:R-:W-:Y:S01]  /*0250*/  LDS R3, [R8] ;  /* 0x0000000008037984 */ /* 0x001fe20000000800 */
[----:B------:R-:W-:-:S03]  /*0260*/  ISETP.NE.AND P1, PT, R2, RZ, PT ;  /* 0x000000ff0200720c */ /* 0x000fc60003f25270 */
[----:B------:R-:W0:Y:S04]  /*0270*/  LDS R4, [R8+0x80] ;  /* 0x0000800008047984 */ /* 0x000e280000000800 */
[----:B------:R-:W1:Y:S04]  /*0280*/  LDS R6, [R8+0x40] ;  /* 0x0000400008067984 */ /* 0x000e680000000800 */
[----:B------:R-:W2:Y:S04]  /*0290*/  LDS R10, [R8+0x20] ;  /* 0x00002000080a7984 */ /* 0x000ea80000000800 */
[----:B------:R-:W3:Y:S04]  /*02a0*/  LDS R12, [R8+0x10] ;  /* 0x00001000080c7984 */ /* 0x000ee80000000800 */
[----:B------:R-:W4:Y:S04]  /*02b0*/  LDS R14, [R8+0x8] ;  /* 0x00000800080e7984 */ /* 0x000f280000000800 */
[----:B------:R-:W5:Y:S01]  /*02c0*/  LDS R16, [R8+0x4] ;  /* 0x0000040008107984 */ /* 0x000f620000000800 */
[----:B0-----:R-:W-:-:S04]  /*02d0*/  FSETP.GEU.AND P0, PT, R3, R4, PT ;  /* 0x000000040300720b */ /* 0x001fc80003f0e000 */
[----:B------:R-:W-:-:S04]  /*02e0*/  FSEL R3, R3, R4, !P0 ;  /* 0x0000000403037208 */ /* 0x000fc80004000000 */
[----:B-1----:R-:W-:-:S04]  /*02f0*/  FSETP.GEU.AND P0, PT, R3, R6, PT ;  /* 0x000000060300720b */ /* 0x002fc80003f0e000 */
[----:B------:R-:W-:-:S04]  /*0300*/  FSEL R3, R3, R6, !P0 ;  /* 0x0000000603037208 */ /* 0x000fc80004000000 */
[----:B--2---:R-:W-:-:S04]  /*0310*/  FSETP.GEU.AND P0, PT, R3, R10, PT ;  /* 0x0000000a0300720b */ /* 0x004fc80003f0e000 */
[----:B------:R-:W-:-:S04]  /*0320*/  FSEL R3, R3, R10, !P0 ;  /* 0x0000000a03037208 */ /* 0x000fc80004000000 */
[----:B---3--:R-:W-:-:S04]  /*0330*/  FSETP.GEU.AND P0, PT, R3, R12, PT ;  /* 0x0000000c0300720b */ /* 0x008fc80003f0e000 */
[----:B------:R-:W-:-:S04]  /*0340*/  FSEL R3, R3, R12, !P0 ;  /* 0x0000000c03037208 */ /* 0x000fc80004000000 */
[----:B----4-:R-:W-:-:S04]  /*0350*/  FSETP.GEU.AND P0, PT, R3, R14, PT ;  /* 0x0000000e0300720b */ /* 0x010fc80003f0e000 */
[----:B------:R-:W-:-:S04]  /*0360*/  FSEL R3, R3, R14, !P0 ;  /* 0x0000000e03037208 */ /* 0x000fc80004000000 */
[----:B-----5:R-:W-:-:S04]  /*0370*/  FSETP.GEU.AND P0, PT, R3, R16, PT ;  /* 0x000000100300720b */ /* 0x020fc80003f0e000 */
[----:B------:R-:W-:-:S05]  /*0380*/  FSEL R3, R3, R16, !P0 ;  /* 0x0000001003037208 */ /* 0x000fca0004000000 */
[----:B------:R0:W-:Y:S01]  /*0390*/  STS [R8], R3 ;  /* 0x0000000308007388 */ /* 0x0001e20000000800 */
[----:B------:R-:W-:Y:S05]  /*03a0*/  @P1 EXIT ;  /* 0x000000000000194d */ /* 0x000fea0003800000 */
[----:B------:R-:W1:Y:S01]  /*03b0*/  S2UR UR5, SR_CgaCtaId ;  /* 0x00000000000579c3 */ /* 0x000e620000008800 */
[----:B------:R-:W-:-:S07]  /*03c0*/  UMOV UR4, 0x400 ;  /* 0x0000040000047882 */ /* 0x000fce0000000000 */
[----:B0-----:R-:W0:Y:S01]  /*03d0*/  LDC.64 R2, c[0x0][0x388] ;  /* 0x0000e200ff027b82 */ /* 0x001e220000000a00 */
[----:B-1----:R-:W-:Y:S01]  /*03e0*/  ULEA UR4, UR5, UR4, 0x18 ;  /* 0x0000000405047291 */ /* 0x002fe2000f8ec0ff */
[----:B0-----:R-:W-:-:S08]  /*03f0*/  IMAD.WIDE.U32 R2, R0, 0x4, R2 ;  /* 0x0000000400027825 */ /* 0x001fd000078e0002 */
[----:B------:R-:W0:Y:S04]  /*0400*/  LDS R5, [UR4] ;  /* 0x00000004ff057984 */ /* 0x000e280008000800 */
[----:B0-----:R-:W-:Y:S01]  /*0410*/  STG.E desc[UR6][R2.64], R5 ;  /* 0x0000000502007986 */ /* 0x001fe2000c101906 */
[----:B------:R-:W-:Y:S05]  /*0420*/  EXIT ;  /* 0x000000000000794d */ /* 0x000fea0003800000 */
.L_x_2:
[----:B------:R-:W-:-:S00]  /*0430*/  BRA `(.L_x_2) ;  /* 0xfffffffc00fc7947 */ /* 0x000fc0000383ffff */
[----:B------:R-:W-:-:S00]  /*0440*/  NOP ;  /* 0x0000000000007918 */ /* 0x000fc00000000000 */
        /* <DEDUP_REMOVED lines=11> */
.L_x_45:


//--------------------- .text._Z15chargeWithRadioiPfS_S_ --------------------------
	.section	.text._Z15chargeWithRadioiPfS_S_,"ax",@progbits
	.align	128
        .global         _Z15chargeWithRadioiPfS_S_
        .type           _Z15chargeWithRadioiPfS_S_,@function
        .size           _Z15chargeWithRadioiPfS_S_,(.L_x_44 - _Z15chargeWithRadioiPfS_S_)
        .other          _Z15chargeWithRadioiPfS_S_,@"STO_CUDA_ENTRY STV_DEFAULT"
_Z15chargeWithRadioiPfS_S_:
.text._Z15chargeWithRadioiPfS_S_:
[----:B------:R-:W-:Y:S01]  /*0000*/  LDC R1, c[0x0][0x37c] ;  /* 0x0000df00ff017b82 */ /* 0x000fe20000000800 */
[----:B------:R-:W0:Y:S07]  /*0010*/  S2R R0, SR_TID.X ;  /* 0x0000000000007919 */ /* 0x000e2e0000002100 */
[----:B------:R-:W0:Y:S01]  /*0020*/  S2UR UR4, SR_CTAID.X ;  /* 0x00000000000479c3 */ /* 0x000e220000002500 */
[----:B------:R-:W1:Y:S07]  /*0030*/  LDCU UR5, c[0x0][0x380] ;  /* 0x00007000ff0577ac */ /* 0x000e6e0008000800 */
[----:B------:R-:W0:Y:S02]  /*0040*/  LDC R3, c[0x0][0x360] ;  /* 0x0000d800ff037b82 */ /* 0x000e240000000800 */
[----:B0-----:R-:W-:-:S05]  /*0050*/  IMAD R3, R3, UR4, R0 ;  /* 0x0000000403037c24 */ /* 0x001fca000f8e0200 */
[----:B-1----:R-:W-:-:S13]  /*0060*/  ISETP.GE.AND P0, PT, R3, UR5, PT ;  /* 0x0000000503007c0c */ /* 0x002fda000bf06270 */
[----:B------:R-:W-:Y:S05]  /*0070*/  @P0 EXIT ;  /* 0x000000000000094d */ /* 0x000fea0003800000 */
[----:B------:R-:W0:Y:S01]  /*0080*/  LDC.64 R4, c[0x0][0x388] ;  /* 0x0000e200ff047b82 */ /* 0x000e220000000a00 */
[----:B------:R-:W1:Y:S01]  /*0090*/  LDCU.64 UR6, c[0x0][0x358] ;  /* 0x00006b00ff0677ac */ /* 0x000e620008000a00 */
[----:B------:R-:W-:Y:S01]  /*00a0*/  SHF.R.S32.HI R0, RZ, 0x1f, R3 ;  /* 0x0000001fff007819 */ /* 0x000fe20000011403 */
[----:B------:R-:W2:Y:S01]  /*00b0*/  LDCU.128 UR12, c[0x0][0x390] ;  /* 0x00007200ff0c77ac */ /* 0x000ea20008000c00 */
[----:B0-----:R-:W-:-:S05]  /*00c0*/  IMAD.WIDE R4, R3, 0x4, R4 ;  /* 0x0000000403047825 */ /* 0x001fca00078e0204 */
[----:B-1----:R0:W5:Y:S01]  /*00d0*/  LDG.E R11, desc[UR6][R4.64] ;  /* 0x00000006040b7981 */ /* 0x002162000c1e1900 */
[----:B------:R-:W-:Y:S01]  /*00e0*/  LEA.HI R0, R0, R3, RZ, 0xd ;  /* 0x0000000300007211 */ /* 0x000fe200078f68ff */
[----:B------:R-:W-:Y:S01]  /*00f0*/  UMOV UR4, URZ ;  /* 0x000000ff00047c82 */ /* 0x000fe20008000000 */
[----:B------:R-:W-:Y:S02]  /*0100*/  UMOV UR5, URZ ;  /* 0x000000ff00057c82 */ /* 0x000fe40008000000 */
[C---:B------:R-:W-:Y:S02]  /*0110*/  LOP3.LUT R2, R0.reuse, 0xffffe000, RZ, 0xc0, !PT ;  /* 0xffffe00000027812 */ /* 0x040fe400078ec0ff */
[----:B------:R-:W-:Y:S02]  /*0120*/  LEA.HI.SX32 R10, R0, 0x1, 0x13 ;  /* 0x00000001000a7811 */ /* 0x000fe400078f9aff */
[----:B------:R-:W-:Y:S02]  /*0130*/  IADD3 R3, PT, PT, R3, 0x1, -R2 ;  /* 0x0000000103037810 */ /* 0x000fe40007ffe802 */
[----:B------:R-:W-:-:S02]  /*0140*/  I2FP.F32.S32 R10, R10 ;  /* 0x0000000a000a7245 */ /* 0x000fc40000201400 */
[----:B0-2---:R-:W-:-:S07]  /*0150*/  I2FP.F32.S32 R3, R3 ;  /* 0x0000000300037245 */ /* 0x005fce0000201400 */
.L_x_15:
[----:B------:R-:W-:Y:S02]  /*0160*/  UIADD3 UR10, UP2, UP3, UR4, 0xc, UR12 ;  /* 0x0000000c040a7890 */ /* 0x000fe4000fb5e00c */
[----:B------:R-:W-:Y:S02]  /*0170*/  UIADD3 UR8, UP0, UP1, UR4, 0x8, UR14 ;  /* 0x0000000804087890 */ /* 0x000fe4000f91e00e */
[----:B------:R-:W-:Y:S02]  /*0180*/  UIADD3.X UR11, UPT, UPT, UR5, UR13, URZ, UP2, UP3 ;  /* 0x0000000d050b7290 */ /* 0x000fe400097e64ff */
[----:B------:R-:W-:Y:S01]  /*0190*/  UIADD3.X UR9, UPT, UPT, UR5, UR15, URZ, UP0, UP1 ;  /* 0x0000000f05097290 */ /* 0x000fe200087e24ff */
[----:B------:R-:W-:Y:S02]  /*01a0*/  IMAD.U32 R6, RZ, RZ, UR10 ;  /* 0x0000000aff067e24 */ /* 0x000fe4000f8e00ff */
[----:B------:R-:W-:Y:S02]  /*01b0*/  IMAD.U32 R8, RZ, RZ, UR8 ;  /* 0x00000008ff087e24 */ /* 0x000fe4000f8e00ff */
[----:B------:R-:W-:-:S02]  /*01c0*/  IMAD.U32 R7, RZ, RZ, UR11 ;  /* 0x0000000bff077e24 */ /* 0x000fc4000f8e00ff */
[----:B------:R-:W-:-:S03]  /*01d0*/  IMAD.U32 R9, RZ, RZ, UR9 ;  /* 0x00000009ff097e24 */ /* 0x000fc6000f8e00ff */
[----:B------:R-:W2:Y:S04]  /*01e0*/  LDG.E R2, desc[UR6][R6.64+-0xc] ;  /* 0xfffff40606027981 */ /* 0x000ea8000c1e1900 */
[----:B------:R-:W3:Y:S01]  /*01f0*/  LDG.E R0, desc[UR6][R8.64+-0x8] ;  /* 0xfffff80608007981 */ /* 0x000ee2000c1e1900 */
[----:B------:R-:W-:Y:S01]  /*0200*/  BSSY.RECONVERGENT B0, `(.L_x_3) ;  /* 0x0000016000007945 */ /* 0x000fe20003800200 */
[----:B0-2---:R-:W0:Y:S08]  /*0210*/  F2I.TRUNC.NTZ R2, R2 ;  /* 0x0000000200027305 */ /* 0x005e30000020f100 */
[----:B---3--:R-:W1:Y:S01]  /*0220*/  F2I.TRUNC.NTZ R0, R0 ;  /* 0x0000000000007305 */ /* 0x008e62000020f100 */
[----:B0-----:R-:W-:-:S05]  /*0230*/  I2FP.F32.S32 R12, R2 ;  /* 0x00000002000c7245 */ /* 0x001fca0000201400 */
[----:B------:R-:W-:Y:S01]  /*0240*/  FADD R12, R3, -R12 ;  /* 0x8000000c030c7221 */ /* 0x000fe20000000000 */
[----:B-1----:R-:W-:-:S03]  /*0250*/  I2FP.F32.S32 R13, R0 ;  /* 0x00000000000d7245 */ /* 0x002fc60000201400 */
[----:B------:R-:W-:Y:S02]  /*0260*/  FMUL R12, R12, R12 ;  /* 0x0000000c0c0c7220 */ /* 0x000fe40000400000 */
[----:B------:R-:W-:-:S04]  /*0270*/  FADD R13, R10, -R13 ;  /* 0x8000000d0a0d7221 */ /* 0x000fc80000000000 */
[----:B------:R-:W-:-:S04]  /*0280*/  FFMA R15, R13, R13, R12 ;  /* 0x0000000d0d0f7223 */ /* 0x000fc8000000000c */
[C---:B------:R-:W-:Y:S01]  /*0290*/  VIADD R12, R15.reuse, 0x1800000 ;  /* 0x018000000f0c7836 */ /* 0x040fe20000000000 */
[----:B------:R-:W-:-:S04]  /*02a0*/  FSETP.NEU.AND P3, PT, R15, RZ, PT ;  /* 0x000000ff0f00720b */ /* 0x000fc80003f6d000 */
[----:B------:R-:W-:-:S04]  /*02b0*/  LOP3.LUT R12, R12, 0x7f800000, RZ, 0xc0, !PT ;  /* 0x7f8000000c0c7812 */ /* 0x000fc800078ec0ff */
[----:B------:R-:W-:-:S13]  /*02c0*/  ISETP.GT.U32.AND P0, PT, R12, 0x1ffffff, PT ;  /* 0x01ffffff0c00780c */ /* 0x000fda0003f04070 */
[----:B------:R-:W-:Y:S05]  /*02d0*/  @P0 BRA `(.L_x_4) ;  /* 0x0000000000100947 */ /* 0x000fea0003800000 */
[----:B------:R-:W-:Y:S01]  /*02e0*/  IMAD.MOV.U32 R0, RZ, RZ, R15 ;  /* 0x000000ffff007224 */ /* 0x000fe200078e000f */
[----:B------:R-:W-:-:S07]  /*02f0*/  MOV R12, 0x310 ;  /* 0x00000310000c7802 */ /* 0x000fce0000000f00 */
[----:B-----5:R-:W-:Y:S05]  /*0300*/  CALL.REL.NOINC `($__internal_0_$__cuda_sm20_rcp_rn_f32_slowpath) ;  /* 0x0000000400ec7944 */ /* 0x020fea0003c00000 */
[----:B------:R-:W-:Y:S05]  /*0310*/  BRA `(.L_x_5) ;  /* 0x0000000000107947 */ /* 0x000fea0003800000 */
.L_x_4:
[----:B------:R-:W0:Y:S02]  /*0320*/  MUFU.RCP R0, R15 ;  /* 0x0000000f00007308 */ /* 0x000e240000001000 */
[----:B0-----:R-:W-:-:S04]  /*0330*/  FFMA R2, R15, R0, -1 ;  /* 0xbf8000000f027423 */ /* 0x001fc80000000000 */
[----:B------:R-:W-:-:S04]  /*0340*/  FADD.FTZ R13, -R2, -RZ ;  /* 0x800000ff020d7221 */ /* 0x000fc80000010100 */
[----:B------:R-:W-:-:S07]  /*0350*/  FFMA R0, R0, R13, R0 ;  /* 0x0000000d00007223 */ /* 0x000fce0000000000 */
.L_x_5:
[----:B------:R-:W-:Y:S05]  /*0360*/  BSYNC.RECONVERGENT B0 ;  /* 0x0000000000007941 */ /* 0x000fea0003800200 */
.L_x_3:
[----:B------:R-:W-:Y:S01]  /*0370*/  FSEL R0, R0, -1, P3 ;  /* 0xbf80000000007808 */ /* 0x000fe20001800000 */
[----:B-----5:R-:W-:Y:S03]  /*0380*/  F2F.F64.F32 R12, R11 ;  /* 0x0000000b000c7310 */ /* 0x020fe60000201800 */
[----:B------:R-:W-:-:S05]  /*0390*/  FSETP.GEU.AND P0, PT, R0, 100, PT ;  /* 0x42c800000000780b */ /* 0x000fca0003f0e000 */
[----:B------:R-:W0:Y:S02]  /*03a0*/  F2F.F64.F32 R14, R0 ;  /* 0x00000000000e7310 */ /* 0x000e240000201800 */
[----:B0-----:R-:W-:Y:S02]  /*03b0*/  FSEL R14, R14, RZ, !P0 ;  /* 0x000000ff0e0e7208 */ /* 0x001fe40004000000 */
[----:B------:R-:W-:-:S06]  /*03c0*/  FSEL R15, R15, RZ, !P0 ;  /* 0x000000ff0f0f7208 */ /* 0x000fcc0004000000 */
[----:B------:R-:W-:-:S10]  /*03d0*/  DADD R12, R12, R14 ;  /* 0x000000000c0c7229 */ /* 0x000fd4000000000e */
[----:B------:R-:W0:Y:S02]  /*03e0*/  F2F.F32.F64 R13, R12 ;  /* 0x0000000c000d7310 */ /* 0x000e240000301000 */
[----:B0-----:R0:W-:Y:S04]  /*03f0*/  STG.E desc[UR6][R4.64], R13 ;  /* 0x0000000d04007986 */ /* 0x0011e8000c101906 */
[----:B------:R-:W2:Y:S04]  /*0400*/  LDG.E R14, desc[UR6][R6.64+-0x8] ;  /* 0xfffff806060e7981 */ /* 0x000ea8000c1e1900 */
[----:B------:R-:W3:Y:S01]  /*0410*/  LDG.E R2, desc[UR6][R8.64+-0x4] ;  /* 0xfffffc0608027981 */ /* 0x000ee2000c1e1900 */
[----:B------:R-:W-:Y:S01]  /*0420*/  BSSY.RECONVERGENT B0, `(.L_x_6) ;  /* 0x0000016000007945 */ /* 0x000fe20003800200 */
[----:B--2---:R-:W1:Y:S08]  /*0430*/  F2I.TRUNC.NTZ R14, R14 ;  /* 0x0000000e000e7305 */ /* 0x004e70000020f100 */
[----:B---3--:R-:W2:Y:S01]  /*0440*/  F2I.TRUNC.NTZ R2, R2 ;  /* 0x0000000200027305 */ /* 0x008ea2000020f100 */
[----:B-1----:R-:W-:-:S05]  /*0450*/  I2FP.F32.S32 R0, R14 ;  /* 0x0000000e00007245 */ /* 0x002fca0000201400 */
[----:B------:R-:W-:Y:S01]  /*0460*/  FADD R0, R3, -R0 ;  /* 0x8000000003007221 */ /* 0x000fe20000000000 */
[----:B--2---:R-:W-:-:S03]  /*0470*/  I2FP.F32.S32 R11, R2 ;  /* 0x00000002000b7245 */ /* 0x004fc60000201400 */
[----:B------:R-:W-:Y:S02]  /*0480*/  FMUL R0, R0, R0 ;  /* 0x0000000000007220 */ /* 0x000fe40000400000 */
[----:B------:R-:W-:-:S04]  /*0490*/  FADD R11, R10, -R11 ;  /* 0x8000000b0a0b7221 */ /* 0x000fc80000000000 */
[----:B------:R-:W-:-:S04]  /*04a0*/  FFMA R15, R11, R11, R0 ;  /* 0x0000000b0b0f7223 */ /* 0x000fc80000000000 */
[C---:B------:R-:W-:Y:S01]  /*04b0*/  VIADD R0, R15.reuse, 0x1800000 ;  /* 0x018000000f007836 */ /* 0x040fe20000000000 */
[----:B------:R-:W-:-:S04]  /*04c0*/  FSETP.NEU.AND P3, PT, R15, RZ, PT ;  /* 0x000000ff0f00720b */ /* 0x000fc80003f6d000 */
[----:B------:R-:W-:-:S04]  /*04d0*/  LOP3.LUT R0, R0, 0x7f800000, RZ, 0xc0, !PT ;  /* 0x7f80000000007812 */ /* 0x000fc800078ec0ff */
[----:B------:R-:W-:-:S13]  /*04e0*/  ISETP.GT.U32.AND P0, PT, R0, 0x1ffffff, PT ;  /* 0x01ffffff0000780c */ /* 0x000fda0003f04070 */
[----:B0-----:R-:W-:Y:S05]  /*04f0*/  @P0 BRA `(.L_x_7) ;  /* 0x0000000000100947 */ /* 0x001fea0003800000 */
[----:B------:R-:W-:Y:S01]  /*0500*/  IMAD.MOV.U32 R0, RZ, RZ, R15 ;  /* 0x000000ffff007224 */ /* 0x000fe200078e000f */
[----:B------:R-:W-:-:S07]  /*0510*/  MOV R12, 0x530 ;  /* 0x00000530000c7802 */ /* 0x000fce0000000f00 */
[----:B------:R-:W-:Y:S05]  /*0520*/  CALL.REL.NOINC `($__internal_0_$__cuda_sm20_rcp_rn_f32_slowpath) ;  /* 0x0000000400647944 */ /* 0x000fea0003c00000 */
[----:B------:R-:W-:Y:S05]  /*0530*/  BRA `(.L_x_8) ;  /* 0x0000000000107947 */ /* 0x000fea0003800000 */
.L_x_7:
[----:B------:R-:W0:Y:S02]  /*0540*/  MUFU.RCP R0, R15 ;  /* 0x0000000f00007308 */ /* 0x000e240000001000 */
[----:B0-----:R-:W-:-:S04]  /*0550*/  FFMA R2, R15, R0, -1 ;  /* 0xbf8000000f027423 */ /* 0x001fc80000000000 */
[----:B------:R-:W-:-:S04]  /*0560*/  FADD.FTZ R11, -R2, -RZ ;  /* 0x800000ff020b7221 */ /* 0x000fc80000010100 */
[----:B------:R-:W-:-:S07]  /*0570*/  FFMA R0, R0, R11, R0 ;  /* 0x0000000b00007223 */ /* 0x000fce0000000000 */
.L_x_8:
[----:B------:R-:W-:Y:S05]  /*0580*/  BSYNC.RECONVERGENT B0 ;  /* 0x0000000000007941 */ /* 0x000fea0003800200 */
.L_x_6:
[----:B------:R-:W-:Y:S01]  /*0590*/  FSEL R0, R0, -1, P3 ;  /* 0xbf80000000007808 */ /* 0x000fe20001800000 */
[----:B------:R-:W-:Y:S03]  /*05a0*/  F2F.F64.F32 R12, R13 ;  /* 0x0000000d000c7310 */ /* 0x000fe60000201800 */
[----:B------:R-:W-:-:S05]  /*05b0*/  FSETP.GEU.AND P0, PT, R0, 100, PT ;  /* 0x42c800000000780b */ /* 0x000fca0003f0e000 */
[----:B------:R-:W0:Y:S02]  /*05c0*/  F2F.F64.F32 R14, R0 ;  /* 0x00000000000e7310 */ /* 0x000e240000201800 */
[----:B0-----:R-:W-:Y:S02]  /*05d0*/  FSEL R14, R14, RZ, !P0 ;  /* 0x000000ff0e0e7208 */ /* 0x001fe40004000000 */
[----:B------:R-:W-:-:S06]  /*05e0*/  FSEL R15, R15, RZ, !P0 ;  /* 0x000000ff0f0f7208 */ /* 0x000fcc0004000000 */
[----:B------:R-:W-:-:S06]  /*05f0*/  DADD R14, R12, R14 ;  /* 0x000000000c0e7229 */ /* 0x000fcc000000000e */
        /* <DEDUP_REMOVED lines=22> */
.L_x_10:
[----:B------:R-:W0:Y:S02]  /*0760*/  MUFU.RCP R0, R15 ;  /* 0x0000000f00007308 */ /* 0x000e240000001000 */
[----:B0-----:R-:W-:-:S04]  /*0770*/  FFMA R2, R15, R0, -1 ;  /* 0xbf8000000f027423 */ /* 0x001fc80000000000 */
[----:B------:R-:W-:-:S04]  /*0780*/  FADD.FTZ R13, -R2, -RZ ;  /* 0x800000ff020d7221 */ /* 0x000fc80000010100 */
[----:B------:R-:W-:-:S07]  /*0790*/  FFMA R0, R0, R13, R0 ;  /* 0x0000000d00007223 */ /* 0x000fce0000000000 */
.L_x_11:
[----:B------:R-:W-:Y:S05]  /*07a0*/  BSYNC.RECONVERGENT B0 ;  /* 0x0000000000007941 */ /* 0x000fea0003800200 */
.L_x_9:
[----:B------:R-:W-:Y:S01]  /*07b0*/  FSEL R0, R0, -1, P3 ;  /* 0xbf80000000007808 */ /* 0x000fe20001800000 */
[----:B------:R-:W-:Y:S03]  /*07c0*/  F2F.F64.F32 R12, R11 ;  /* 0x0000000b000c7310 */ /* 0x000fe60000201800 */
        /* <DEDUP_REMOVED lines=27> */
.L_x_13:
[----:B------:R-:W0:Y:S02]  /*0980*/  MUFU.RCP R0, R11 ;  /* 0x0000000b00007308 */ /* 0x000e240000001000 */
[----:B0-----:R-:W-:-:S04]  /*0990*/  FFMA R2, R11, R0, -1 ;  /* 0xbf8000000b027423 */ /* 0x001fc80000000000 */
[----:B------:R-:W-:-:S04]  /*09a0*/  FADD.FTZ R7, -R2, -RZ ;  /* 0x800000ff02077221 */ /* 0x000fc80000010100 */
[----:B------:R-:W-:-:S07]  /*09b0*/  FFMA R0, R0, R7, R0 ;  /* 0x0000000700007223 */ /* 0x000fce0000000000 */
.L_x_14:
[----:B------:R-:W-:Y:S05]  /*09c0*/  BSYNC.RECONVERGENT B0 ;  /* 0x0000000000007941 */ /* 0x000fea0003800200 */
.L_x_12:
[----:B------:R-:W-:Y:S01]  /*09d0*/  FSEL R0, R0, -1, P3 ;  /* 0xbf80000000007808 */ /* 0x000fe20001800000 */
[----:B------:R-:W-:Y:S01]  /*09e0*/  F2F.F64.F32 R6, R13 ;  /* 0x0000000d00067310 */ /* 0x000fe20000201800 */
[----:B------:R-:W-:Y:S02]  /*09f0*/  UIADD3 UR4, UP0, UPT, UR4, 0x10, URZ ;  /* 0x0000001004047890 */ /* 0x000fe4000ff1e0ff */
[----:B------:R-:W-:Y:S02]  /*0a00*/  FSETP.GEU.AND P0, PT, R0, 100, PT ;  /* 0x42c800000000780b */ /* 0x000fe40003f0e000 */
[----:B------:R-:W-:Y:S02]  /*0a10*/  UIADD3.X UR5, UPT, UPT, URZ, UR5, URZ, UP0, !UPT ;  /* 0x00000005ff057290 */ /* 0x000fe400087fe4ff */
[----:B------:R-:W-:Y:S01]  /*0a20*/  UISETP.NE.U32.AND UP0, UPT, UR4, 0x4e20, UPT ;  /* 0x00004e200400788c */ /* 0x000fe2000bf05070 */
[----:B------:R-:W0:Y:S03]  /*0a30*/  F2F.F64.F32 R8, R0 ;  /* 0x0000000000087310 */ /* 0x000e260000201800 */
[----:B------:R-:W-:Y:S01]  /*0a40*/  UISETP.NE.AND.EX UP0, UPT, UR5, URZ, UPT, UP0 ;  /* 0x000000ff0500728c */ /* 0x000fe2000bf05300 */
[----:B0-----:R-:W-:-:S02]  /*0a50*/  FSEL R8, R8, RZ, !P0 ;  /* 0x000000ff08087208 */ /* 0x001fc40004000000 */
[----:B------:R-:W-:-:S06]  /*0a60*/  FSEL R9, R9, RZ, !P0 ;  /* 0x000000ff09097208 */ /* 0x000fcc0004000000 */
[----:B------:R-:W-:-:S06]  /*0a70*/  DADD R6, R6, R8 ;  /* 0x0000000006067229 */ /* 0x000fcc0000000008 */
[----:B------:R-:W0:Y:S02]  /*0a80*/  F2F.F32.F64 R11, R6 ;  /* 0x00000006000b7310 */ /* 0x000e240000301000 */
[----:B0-----:R0:W-:Y:S01]  /*0a90*/  STG.E desc[UR6][R4.64], R11 ;  /* 0x0000000b04007986 */ /* 0x0011e2000c101906 */
[----:B------:R-:W-:Y:S05]  /*0aa0*/  BRA.U UP0, `(.L_x_15) ;  /* 0xfffffff500ac7547 */ /* 0x000fea000b83ffff */
[----:B------:R-:W-:Y:S05]  /*0ab0*/  EXIT ;  /* 0x000000000000794d */ /* 0x000fea0003800000 */
        .weak           $__internal_0_$__cuda_sm20_rcp_rn_f32_slowpath
        .type           $__internal_0_$__cuda_sm20_rcp_rn_f32_slowpath,@function
        .size           $__internal_0_$__cuda_sm20_rcp_rn_f32_slowpath,(.L_x_44 - $__internal_0_$__cuda_sm20_rcp_rn_f32_slowpath)
$__internal_0_$__cuda_sm20_rcp_rn_f32_slowpath:
[----:B------:R-:W-:Y:S01]  /*0ac0*/  IMAD.SHL.U32 R2, R0, 0x2, RZ ;  /* 0x0000000200027824 */ /* 0x000fe200078e00ff */
[----:B------:R-:W-:Y:S04]  /*0ad0*/  BSSY.RECONVERGENT B1, `(.L_x_16) ;  /* 0x0000030000017945 */ /* 0x000fe80003800200 */
[----:B------:R-:W-:-:S04]  /*0ae0*/  SHF.R.U32.HI R2, RZ, 0x18, R2 ;  /* 0x00000018ff027819 */ /* 0x000fc80000011602 */
[----:B------:R-:W-:-:S13]  /*0af0*/  ISETP.NE.U32.AND P0, PT, R2, RZ, PT ;  /* 0x000000ff0200720c */ /* 0x000fda0003f05070 */
[----:B------:R-:W-:Y:S05]  /*0b00*/  @P0 BRA `(.L_x_17) ;  /* 0x0000000000280947 */ /* 0x000fea0003800000 */
[----:B------:R-:W-:-:S05]  /*0b10*/  IMAD.SHL.U32 R2, R0, 0x2, RZ ;  /* 0x0000000200027824 */ /* 0x000fca00078e00ff */
[----:B------:R-:W-:-:S13]  /*0b20*/  ISETP.NE.AND P0, PT, R2, RZ, PT ;  /* 0x000000ff0200720c */ /* 0x000fda0003f05270 */
[----:B------:R-:W-:Y:S01]  /*0b30*/  @P0 FFMA R15, R0, 1.84467440737095516160e+19, RZ ;  /* 0x5f800000000f0823 */ /* 0x000fe200000000ff */
[----:B------:R-:W-:Y:S08]  /*0b40*/  @!P0 MUFU.RCP R14, R0 ;  /* 0x00000000000e8308 */ /* 0x000ff00000001000 */
[----:B------:R-:W0:Y:S02]  /*0b50*/  @P0 MUFU.RCP R2, R15 ;  /* 0x0000000f00020308 */ /* 0x000e240000001000 */
[----:B0-----:R-:W-:-:S04]  /*0b60*/  @P0 FFMA R16, R15, R2, -1 ;  /* 0xbf8000000f100423 */ /* 0x001fc80000000002 */
[----:B------:R-:W-:-:S04]  /*0b70*/  @P0 FADD.FTZ R17, -R16, -RZ ;  /* 0x800000ff10110221 */ /* 0x000fc80000010100 */
[----:B------:R-:W-:-:S04]  /*0b80*/  @P0 FFMA R2, R2, R17, R2 ;  /* 0x0000001102020223 */ /* 0x000fc80000000002 */
[----:B------:R-:W-:Y:S01]  /*0b90*/  @P0 FFMA R14, R2, 1.84467440737095516160e+19, RZ ;  /* 0x5f800000020e0823 */ /* 0x000fe200000000ff */
[----:B------:R-:W-:Y:S06]  /*0ba0*/  BRA `(.L_x_18) ;  /* 0x0000000000887947 */ /* 0x000fec0003800000 */
.L_x_17:
[----:B------:R-:W-:-:S05]  /*0bb0*/  VIADD R14, R2, 0xffffff03 ;  /* 0xffffff03020e7836 */ /* 0x000fca0000000000 */
[----:B------:R-:W-:-:S13]  /*0bc0*/  ISETP.GT.U32.AND P0, PT, R14, 0x1, PT ;  /* 0x000000010e00780c */ /* 0x000fda0003f04070 */
[----:B------:R-:W-:Y:S05]  /*0bd0*/  @P0 BRA `(.L_x_19) ;  /* 0x0000000000780947 */ /* 0x000fea0003800000 */
[----:B------:R-:W-:Y:S01]  /*0be0*/  LOP3.LUT R15, R0, 0x7fffff, RZ, 0xc0, !PT ;  /* 0x007fffff000f7812 */ /* 0x000fe200078ec0ff */
[----:B------:R-:W-:Y:S02]  /*0bf0*/  IMAD.MOV.U32 R19, RZ, RZ, 0x3 ;  /* 0x00000003ff137424 */ /* 0x000fe400078e00ff */
[----:B------:R-:W-:Y:S01]  /*0c00*/  VIADD R2, R2, 0xffffff04 ;  /* 0xffffff0402027836 */ /* 0x000fe20000000000 */
[----:B------:R-:W-:Y:S02]  /*0c10*/  LOP3.LUT R15, R15, 0x3f800000, RZ, 0xfc, !PT ;  /* 0x3f8000000f0f7812 */ /* 0x000fe400078efcff */
[----:B------:R-:W-:Y:S02]  /*0c20*/  SHF.L.U32 R20, R19, R14, RZ ;  /* 0x0000000e13147219 */ /* 0x000fe400000006ff */
[----:B------:R-:W0:Y:S02]  /*0c30*/  MUFU.RCP R16, R15 ;  /* 0x0000000f00107308 */ /* 0x000e240000001000 */
[----:B0-----:R-:W-:-:S04]  /*0c40*/  FFMA R17, R15, R16, -1 ;  /* 0xbf8000000f117423 */ /* 0x001fc80000000010 */
[----:B------:R-:W-:-:S04]  /*0c50*/  FADD.FTZ R17, -R17, -RZ ;  /* 0x800000ff11117221 */ /* 0x000fc80000010100 */
[CCC-:B------:R-:W-:Y:S01]  /*0c60*/  FFMA.RM R18, R16.reuse, R17.reuse, R16.reuse ;  /* 0x0000001110127223 */ /* 0x1c0fe20000004010 */
[----:B------:R-:W-:-:S04]  /*0c70*/  FFMA.RP R17, R16, R17, R16 ;  /* 0x0000001110117223 */ /* 0x000fc80000008010 */
[C---:B------:R-:W-:Y:S02]  /*0c80*/  LOP3.LUT R16, R18.reuse, 0x7fffff, RZ, 0xc0, !PT ;  /* 0x007fffff12107812 */ /* 0x040fe400078ec0ff */
[----:B------:R-:W-:Y:S02]  /*0c90*/  FSETP.NEU.FTZ.AND P0, PT, R18, R17, PT ;  /* 0x000000111200720b */ /* 0x000fe40003f1d000 */
[----:B------:R-:W-:Y:S02]  /*0ca0*/  LOP3.LUT R17, R16, 0x800000, RZ, 0xfc, !PT ;  /* 0x0080000010117812 */ /* 0x000fe400078efcff */
[----:B------:R-:W-:Y:S02]  /*0cb0*/  SEL R16, RZ, 0xffffffff, !P0 ;  /* 0xffffffffff107807 */ /* 0x000fe40004000000 */
[----:B------:R-:W-:-:S03]  /*0cc0*/  LOP3.LUT R15, R20, R17, RZ, 0xc0, !PT ;  /* 0x00000011140f7212 */ /* 0x000fc600078ec0ff */
[----:B------:R-:W-:Y:S01]  /*0cd0*/  IMAD.MOV R16, RZ, RZ, -R16 ;  /* 0x000000ffff107224 */ /* 0x000fe200078e0a10 */
[----:B------:R-:W-:-:S04]  /*0ce0*/  SHF.R.U32.HI R15, RZ, R14, R15 ;  /* 0x0000000eff0f7219 */ /* 0x000fc8000001160f */
[--C-:B------:R-:W-:Y:S02]  /*0cf0*/  LOP3.LUT P1, RZ, R16, R14, R17.reuse, 0xf8, !PT ;  /* 0x0000000e10ff7212 */ /* 0x100fe4000782f811 */
[C---:B------:R-:W-:Y:S02]  /*0d00*/  LOP3.LUT P0, RZ, R15.reuse, 0x1, RZ, 0xc0, !PT ;  /* 0x000000010fff7812 */ /* 0x040fe4000780c0ff */
[----:B------:R-:W-:Y:S02]  /*0d10*/  LOP3.LUT P2, RZ, R15, 0x2, RZ, 0xc0, !PT ;  /* 0x000000020fff7812 */ /* 0x000fe4000784c0ff */
[----:B------:R-:W-:Y:S02]  /*0d20*/  SHF.R.U32.HI R17, RZ, R2, R17 ;  /* 0x00000002ff117219 */ /* 0x000fe40000011611 */
[----:B------:R-:W-:Y:S02]  /*0d30*/  PLOP3.LUT P0, PT, P0, P1, P2, 0xe0, 0x0 ;  /* 0x000000000000781c */ /* 0x000fe40000703c20 */
[----:B------:R-:W-:-:S02]  /*0d40*/  LOP3.LUT P1, RZ, R0, 0x7fffff, RZ, 0xc0, !PT ;  /* 0x007fffff00ff7812 */ /* 0x000fc4000782c0ff */
[----:B------:R-:W-:-:S05]  /*0d50*/  SEL R14, RZ, 0x1, !P0 ;  /* 0x00000001ff0e7807 */ /* 0x000fca0004000000 */
[----:B------:R-:W-:-:S05]  /*0d60*/  IMAD.MOV R14, RZ, RZ, -R14 ;  /* 0x000000ffff0e7224 */ /* 0x000fca00078e0a0e */
[----:B------:R-:W-:-:S13]  /*0d70*/  ISETP.GE.AND P0, PT, R14, RZ, PT ;  /* 0x000000ff0e00720c */ /* 0x000fda0003f06270 */
[----:B------:R-:W-:-:S04]  /*0d80*/  @!P0 VIADD R17, R17, 0x1 ;  /* 0x0000000111118836 */ /* 0x000fc80000000000 */
[----:B------:R-:W-:-:S05]  /*0d90*/  @!P1 IMAD.SHL.U32 R17, R17, 0x2, RZ ;  /* 0x0000000211119824 */ /* 0x000fca00078e00ff */
[----:B------:R-:W-:Y:S01]  /*0da0*/  LOP3.LUT R14, R17, 0x80000000, R0, 0xf8, !PT ;  /* 0x80000000110e7812 */ /* 0x000fe200078ef800 */
[----:B------:R-:W-:Y:S06]  /*0db0*/  BRA `(.L_x_18) ;  /* 0x0000000000047947 */ /* 0x000fec0003800000 */
.L_x_19:
[----:B------:R0:W1:Y:S02]  /*0dc0*/  MUFU.RCP R14, R0 ;  /* 0x00000000000e7308 */ /* 0x0000640000001000 */
.L_x_18:
[----:B------:R-:W-:Y:S05]  /*0dd0*/  BSYNC.RECONVERGENT B1 ;  /* 0x0000000000017941 */ /* 0x000fea0003800200 */
.L_x_16:
[----:B01----:R-:W-:Y:S02]  /*0de0*/  IMAD.MOV.U32 R0, RZ, RZ, R14 ;  /* 0x000000ffff007224 */ /* 0x003fe400078e000e */
[----:B------:R-:W-:Y:S02]  /*0df0*/  IMAD.MOV.U32 R14, RZ, RZ, R12 ;  /* 0x000000ffff0e7224 */ /* 0x000fe400078e000c */
[----:B------:R-:W-:-:S04]  /*0e00*/  IMAD.MOV.U32 R15, RZ, RZ, 0x0 ;  /* 0x00000000ff0f7424 */ /* 0x000fc800078e00ff */
[----:B------:R-:W-:Y:S05]  /*0e10*/  RET.REL.NODEC R14 `(_Z15chargeWithRadioiPfS_S_) ;  /* 0xfffffff00e787950 */ /* 0x000fea0003c3ffff */
.L_x_20:
        /* <DEDUP_REMOVED lines=14> */
.L_x_44:


//--------------------- .text._Z6chargefPfS_S_    --------------------------
	.section	.text._Z6chargefPfS_S_,"ax",@progbits
	.align	128
        .global         _Z6chargefPfS_S_
        .type           _Z6chargefPfS_S_,@function
        .size           _Z6chargefPfS_S_,(.L_x_47 - _Z6chargefPfS_S_)
        .other          _Z6chargefPfS_S_,@"STO_CUDA_ENTRY STV_DEFAULT"
_Z6chargefPfS_S_:
.text._Z6chargefPfS_S_:
[----:B------:R-:W-:Y:S01]  /*0000*/  LDC R1, c[0x0][0x37c] ;  /* 0x0000df00ff017b82 */ /* 0x000fe20000000800 */
[----:B------:R-:W0:Y:S07]  /*0010*/  S2R R5, SR_TID.X ;  /* 0x0000000000057919 */ /* 0x000e2e0000002100 */
[----:B------:R-:W0:Y:S01]  /*0020*/  S2UR UR4, SR_CTAID.X ;  /* 0x00000000000479c3 */ /* 0x000e220000002500 */
[----:B------:R-:W1:Y:S01]  /*0030*/  LDCU UR8, c[0x0][0x380] ;  /* 0x00007000ff0877ac */ /* 0x000e620008000800 */
[----:B------:R-:W-:Y:S01]  /*0040*/  BSSY.RECONVERGENT B0, `(.L_x_21) ;  /* 0x0000153000007945 */ /* 0x000fe20003800200 */
[----:B------:R-:W2:Y:S05]  /*0050*/  LDCU.64 UR6, c[0x0][0x358] ;  /* 0x00006b00ff0677ac */ /* 0x000eaa0008000a00 */
[----:B------:R-:W0:Y:S08]  /*0060*/  LDC R0, c[0x0][0x360] ;  /* 0x0000d800ff007b82 */ /* 0x000e300000000800 */
[----:B------:R-:W3:Y:S01]  /*0070*/  LDC.64 R2, c[0x0][0x388] ;  /* 0x0000e200ff027b82 */ /* 0x000ee20000000a00 */
[----:B0-----:R-:W-:-:S05]  /*0080*/  IMAD R0, R0, UR4, R5 ;  /* 0x0000000400007c24 */ /* 0x001fca000f8e0205 */
[----:B------:R-:W-:-:S04]  /*0090*/  SHF.L.U32 R0, R0, 0x3, RZ ;  /* 0x0000000300007819 */ /* 0x000fc800000006ff */
[----:B------:R-:W-:Y:S01]  /*00a0*/  I2FP.F32.S32 R4, R0 ;  /* 0x0000000000047245 */ /* 0x000fe20000201400 */
[----:B---3--:R-:W-:-:S03]  /*00b0*/  IMAD.WIDE R2, R0, 0x4, R2 ;  /* 0x0000000400027825 */ /* 0x008fc600078e0202 */
[----:B-1----:R-:W-:-:S13]  /*00c0*/  FSETP.GEU.AND P0, PT, R4, UR8, PT ;  /* 0x0000000804007c0b */ /* 0x002fda000bf0e000 */
[----:B--2---:R-:W-:Y:S05]  /*00d0*/  @P0 BRA `(.L_x_22) ;  /* 0x0000001400240947 */ /* 0x004fea0003800000 */
[----:B------:R-:W2:Y:S01]  /*00e0*/  LDG.E R4, desc[UR6][R2.64] ;  /* 0x0000000602047981 */ /* 0x000ea2000c1e1900 */
[----:B------:R-:W-:Y:S01]  /*00f0*/  UMOV UR5, 0x1380 ;  /* 0x0000138000057882 */ /* 0x000fe20000000000 */
[----:B------:R-:W-:Y:S01]  /*0100*/  UMOV UR4, URZ ;  /* 0x000000ff00047c82 */ /* 0x000fe20008000000 */
[----:B--2---:R-:W-:-:S04]  /*0110*/  FADD R4, R4, 1 ;  /* 0x3f80000004047421 */ /* 0x004fc80000000000 */
[----:B------:R-:W-:-:S04]  /*0120*/  FADD R4, R4, 1 ;  /* 0x3f80000004047421 */ /* 0x000fc80000000000 */
[----:B------:R-:W-:-:S04]  /*0130*/  FADD R4, R4, 1 ;  /* 0x3f80000004047421 */ /* 0x000fc80000000000 */
[----:B------:R-:W-:-:S04]  /*0140*/  FADD R4, R4, 1 ;  /* 0x3f80000004047421 */ /* 0x000fc80000000000 */
[----:B------:R-:W-:-:S04]  /*0150*/  FADD R4, R4, 1 ;  /* 0x3f80000004047421 */ /* 0x000fc80000000000 */
[----:B------:R-:W-:-:S04]  /*0160*/  FADD R4, R4, 1 ;  /* 0x3f80000004047421 */ /* 0x000fc80000000000 */
[----:B------:R-:W-:-:S04]  /*0170*/  FADD R4, R4, 1 ;  /* 0x3f80000004047421 */ /* 0x000fc80000000000 */
[----:B------:R-:W-:-:S07]  /*0180*/  FADD R5, R4, 1 ;  /* 0x3f80000004057421 */ /* 0x000fce0000000000 */
.L_x_23:
[----:B------:R-:W-:Y:S01]  /*0190*/  FADD R5, R5, 1 ;  /* 0x3f80000005057421 */ /* 0x000fe20000000000 */
[----:B------:R-:W-:-:S03]  /*01a0*/  UIADD3 UR5, UP0, UPT, UR5, -0x138, URZ ;  /* 0xfffffec805057890 */ /* 0x000fc6000ff1e0ff */
[----:B------:R-:W-:Y:S01]  /*01b0*/  FADD R5, R5, 1 ;  /* 0x3f80000005057421 */ /* 0x000fe20000000000 */
[----:B------:R-:W-:Y:S02]  /*01c0*/  UIADD3.X UR4, UPT, UPT, UR4, -0x1, URZ, UP0, !UPT ;  /* 0xffffffff04047890 */ /* 0x000fe400087fe4ff */
[----:B------:R-:W-:Y:S01]  /*01d0*/  UISETP.NE.U32.AND UP0, UPT, UR5, URZ, UPT ;  /* 0x000000ff0500728c */ /* 0x000fe2000bf05070 */
[----:B------:R-:W-:-:S03]  /*01e0*/  FADD R5, R5, 1 ;  /* 0x3f80000005057421 */ /* 0x000fc60000000000 */
[----:B------:R-:W-:Y:S01]  /*01f0*/  UISETP.NE.AND.EX UP0, UPT, UR4, URZ, UPT, UP0 ;  /* 0x000000ff0400728c */ /* 0x000fe2000bf05300 */
[----:B------:R-:W-:-:S04]  /*0200*/  FADD R5, R5, 1 ;  /* 0x3f80000005057421 */ /* 0x000fc80000000000 */
        /* <DEDUP_REMOVED lines=307> */
[----:B------:R-:W-:Y:S01]  /*1540*/  FADD R5, R4, 1 ;  /* 0x3f80000004057421 */ /* 0x000fe20000000000 */
[----:B------:R-:W-:Y:S06]  /*1550*/  BRA.U UP0, `(.L_x_23) ;  /* 0xffffffed000c7547 */ /* 0x000fec000b83ffff */
[----:B------:R0:W-:Y:S02]  /*1560*/  STG.E desc[UR6][R2.64], R5 ;  /* 0x0000000502007986 */ /* 0x0001e4000c101906 */
.L_x_22:
[----:B------:R-:W-:Y:S05]  /*1570*/  BSYNC.RECONVERGENT B0 ;  /* 0x0000000000007941 */ /* 0x000fea0003800200 */
.L_x_21:
[----:B------:R-:W-:Y:S01]  /*1580*/  IADD3 R4, PT, PT, R0, 0x1, RZ ;  /* 0x0000000100047810 */ /* 0x000fe20007ffe0ff */
[----:B------:R-:W-:Y:S03]  /*1590*/  BSSY.RECONVERGENT B0, `(.L_x_24) ;  /* 0x000014d000007945 */ /* 0x000fe60003800200 */
[----:B------:R-:W-:-:S04]  /*15a0*/  I2FP.F32.S32 R4, R4 ;  /* 0x0000000400047245 */ /* 0x000fc80000201400 */
[----:B------:R-:W-:-:S13]  /*15b0*/  FSETP.GEU.AND P0, PT, R4, UR8, PT ;  /* 0x0000000804007c0b */ /* 0x000fda000bf0e000 */
[----:B------:R-:W-:Y:S05]  /*15c0*/  @P0 BRA `(.L_x_25) ;  /* 0x0000001400240947 */ /* 0x000fea0003800000 */
        /* <DEDUP_REMOVED lines=10> */
[----:B0-----:R-:W-:-:S07]  /*1670*/  FADD R5, R4, 1 ;  /* 0x3f80000004057421 */ /* 0x001fce0000000000 */
.L_x_26:
        /* <DEDUP_REMOVED lines=318> */
.L_x_25:
[----:B------:R-:W-:Y:S05]  /*2a60*/  BSYNC.RECONVERGENT B0 ;  /* 0x0000000000007941 */ /* 0x000fea0003800200 */
.L_x_24:
        /* <DEDUP_REMOVED lines=15> */
[----:B01----:R-:W-:-:S07]  /*2b60*/  FADD R5, R4, 1 ;  /* 0x3f80000004057421 */ /* 0x003fce0000000000 */
.L_x_29:
        /* <DEDUP_REMOVED lines=318> */
.L_x_28:
[----:B------:R-:W-:Y:S05]  /*3f50*/  BSYNC.RECONVERGENT B0 ;  /* 0x0000000000007941 */ /* 0x000fea0003800200 */
.L_x_27:
[----:B------:R-:W-:Y:S01]  /*3f60*/  IADD3 R4, PT, PT, R0, 0x3, RZ ;  /* 0x0000000300047810 */ /* 0x000fe20007ffe0ff */
[----:B------:R-:W-:Y:S03]  /*3f70*/  BSSY.RECONVERGENT B0, `(.L_x_30) ;  /* 0x000014d000007945 */ /* 0x000fe60003800200 */
[----:B------:R-:W-:-:S04]  /*3f80*/  I2FP.F32.S32 R4, R4 ;  /* 0x0000000400047245 */ /* 0x000fc80000201400 */
[----:B------:R-:W-:-:S13]  /*3f90*/  FSETP.GEU.AND P0, PT, R4, UR8, PT ;  /* 0x0000000804007c0b */ /* 0x000fda000bf0e000 */
[----:B------:R-:W-:Y:S05]  /*3fa0*/  @P0 BRA `(.L_x_31) ;  /* 0x0000001400240947 */ /* 0x000fea0003800000 */
[----:B------:R-:W3:Y:S01]  /*3fb0*/  LDG.E R4, desc[UR6][R2.64+0xc] ;  /* 0x00000c0602047981 */ /* 0x000ee2000c1e1900 */
[----:B------:R-:W-:Y:S01]  /*3fc0*/  UMOV UR5, 0x1380 ;  /* 0x0000138000057882 */ /* 0x000fe20000000000 */
[----:B------:R-:W-:Y:S01]  /*3fd0*/  UMOV UR4, URZ ;  /* 0x000000ff00047c82 */ /* 0x000fe20008000000 */
[----:B---3--:R-:W-:-:S04]  /*3fe0*/  FADD R4, R4, 1 ;  /* 0x3f80000004047421 */ /* 0x008fc80000000000 */
[----:B------:R-:W-:-:S04]  /*3ff0*/  FADD R4, R4, 1 ;  /* 0x3f80000004047421 */ /* 0x000fc80000000000 */
[----:B------:R-:W-:-:S04]  /*4000*/  FADD R4, R4, 1 ;  /* 0x3f80000004047421 */ /* 0x000fc80000000000 */
[----:B------:R-:W-:-:S04]  /*4010*/  FADD R4, R4, 1 ;  /* 0x3f80000004047421 */ /* 0x000fc80000000000 */
[----:B------:R-:W-:-:S04]  /*4020*/  FADD R4, R4, 1 ;  /* 0x3f80000004047421 */ /* 0x000fc80000000000 */
[----:B------:R-:W-:-:S04]  /*4030*/  FADD R4, R4, 1 ;  /* 0x3f80000004047421 */ /* 0x000fc80000000000 */
[----:B------:R-:W-:-:S04]  /*4040*/  FADD R4, R4, 1 ;  /* 0x3f80000004047421 */ /* 0x000fc80000000000 */
[----:B012---:R-:W-:-:S07]  /*4050*/  FADD R5, R4, 1 ;  /* 0x3f80000004057421 */ /* 0x007fce0000000000 */
.L_x_32:
        /* <DEDUP_REMOVED lines=318> */
.L_x_31:
[----:B------:R-:W-:Y:S05]  /*5440*/  BSYNC.RECONVERGENT B0 ;  /* 0x0000000000007941 */ /* 0x000fea0003800200 */
.L_x_30:
[----:B------:R-:W-:Y:S01]  /*5450*/  IADD3 R4, PT, PT, R0, 0x4, RZ ;  /* 0x0000000400047810 */ /* 0x000fe20007ffe0ff */
[----:B------:R-:W-:Y:S03]  /*5460*/  BSSY.RECONVERGENT B0, `(.L_x_33) ;  /* 0x000014d000007945 */ /* 0x000fe60003800200 */
[----:B------:R-:W-:-:S04]  /*5470*/  I2FP.F32.S32 R4, R4 ;  /* 0x0000000400047245 */ /* 0x000fc80000201400 */
[----:B------:R-:W-:-:S13]  /*5480*/  FSETP.GEU.AND P0, PT, R4, UR8, PT ;  /* 0x0000000804007c0b */ /* 0x000fda000bf0e000 */
[----:B------:R-:W-:Y:S05]  /*5490*/  @P0 BRA `(.L_x_34) ;  /* 0x0000001400240947 */ /* 0x000fea0003800000 */
[----:B------:R-:W4:Y:S01]  /*54a0*/  LDG.E R4, desc[UR6][R2.64+0x10] ;  /* 0x0000100602047981 */ /* 0x000f22000c1e1900 */
[----:B------:R-:W-:Y:S01]  /*54b0*/  UMOV UR5, 0x1380 ;  /* 0x0000138000057882 */ /* 0x000fe20000000000 */
[----:B------:R-:W-:Y:S01]  /*54c0*/  UMOV UR4, URZ ;  /* 0x000000ff00047c82 */ /* 0x000fe20008000000 */
[----:B----4-:R-:W-:-:S04]  /*54d0*/  FADD R4, R4, 1 ;  /* 0x3f80000004047421 */ /* 0x010fc80000000000 */
[----:B------:R-:W-:-:S04]  /*54e0*/  FADD R4, R4, 1 ;  /* 0x3f80000004047421 */ /* 0x000fc80000000000 */
[----:B------:R-:W-:-:S04]  /*54f0*/  FADD R4, R4, 1 ;  /* 0x3f80000004047421 */ /* 0x000fc80000000000 */
[----:B------:R-:W-:-:S04]  /*5500*/  FADD R4, R4, 1 ;  /* 0x3f80000004047421 */ /* 0x000fc80000000000 */
[----:B------:R-:W-:-:S04]  /*5510*/  FADD R4, R4, 1 ;  /* 0x3f80000004047421 */ /* 0x000fc80000000000 */
[----:B------:R-:W-:-:S04]  /*5520*/  FADD R4, R4, 1 ;  /* 0x3f80000004047421 */ /* 0x000fc80000000000 */
[----:B------:R-:W-:-:S04]  /*5530*/  FADD R4, R4, 1 ;  /* 0x3f80000004047421 */ /* 0x000fc80000000000 */
[----:B0123--:R-:W-:-:S07]  /*5540*/  FADD R5, R4, 1 ;  /* 0x3f80000004057421 */ /* 0x00ffce0000000000 */
.L_x_35:
        /* <DEDUP_REMOVED lines=318> */
.L_x_34:
[----:B------:R-:W-:Y:S05]  /*6930*/  BSYNC.RECONVERGENT B0 ;  /* 0x0000000000007941 */ /* 0x000fea0003800200 */
.L_x_33:
[----:B------:R-:W-:Y:S01]  /*6940*/  IADD3 R4, PT, PT, R0, 0x5, RZ ;  /* 0x0000000500047810 */ /* 0x000fe20007ffe0ff */
[----:B------:R-:W-:Y:S03]  /*6950*/  BSSY.RECONVERGENT B0, `(.L_x_36) ;  /* 0x000014d000007945 */ /* 0x000fe60003800200 */
[----:B------:R-:W-:-:S04]  /*6960*/  I2FP.F32.S32 R4, R4 ;  /* 0x0000000400047245 */ /* 0x000fc80000201400 */
[----:B------:R-:W-:-:S13]  /*6970*/  FSETP.GEU.AND P0, PT, R4, UR8, PT ;  /* 0x0000000804007c0b */ /* 0x000fda000bf0e000 */
[----:B------:R-:W-:Y:S05]  /*6980*/  @P0 BRA `(.L_x_37) ;  /* 0x0000001400240947 */ /* 0x000fea0003800000 */
[----:B------:R-:W5:Y:S01]  /*6990*/  LDG.E R4, desc[UR6][R2.64+0x14] ;  /* 0x0000140602047981 */ /* 0x000f62000c1e1900 */
[----:B------:R-:W-:Y:S01]  /*69a0*/  UMOV UR5, 0x1380 ;  /* 0x0000138000057882 */ /* 0x000fe20000000000 */
[----:B------:R-:W-:Y:S01]  /*69b0*/  UMOV UR4, URZ ;  /* 0x000000ff00047c82 */ /* 0x000fe20008000000 */
[----:B-----5:R-:W-:-:S04]  /*69c0*/  FADD R4, R4, 1 ;  /* 0x3f80000004047421 */ /* 0x020fc80000000000 */
[----:B------:R-:W-:-:S04]  /*69d0*/  FADD R4, R4, 1 ;  /* 0x3f80000004047421 */ /* 0x000fc80000000000 */
[----:B------:R-:W-:-:S04]  /*69e0*/  FADD R4, R4, 1 ;  /* 0x3f80000004047421 */ /* 0x000fc80000000000 */
[----:B------:R-:W-:-:S04]  /*69f0*/  FADD R4, R4, 1 ;  /* 0x3f80000004047421 */ /* 0x000fc80000000000 */
[----:B------:R-:W-:-:S04]  /*6a00*/  FADD R4, R4, 1 ;  /* 0x3f80000004047421 */ /* 0x000fc80000000000 */
[----:B------:R-:W-:-:S04]  /*6a10*/  FADD R4, R4, 1 ;  /* 0x3f80000004047421 */ /* 0x000fc80000000000 */
[----:B------:R-:W-:-:S04]  /*6a20*/  FADD R4, R4, 1 ;  /* 0x3f80000004047421 */ /* 0x000fc80000000000 */
[----:B01234-:R-:W-:-:S07]  /*6a30*/  FADD R5, R4, 1 ;  /* 0x3f80000004057421 */ /* 0x01ffce0000000000 */
.L_x_38:
        /* <DEDUP_REMOVED lines=318> */
.L_x_37:
[----:B------:R-:W-:Y:S05]  /*7e20*/  BSYNC.RECONVERGENT B0 ;  /* 0x0000000000007941 */ /* 0x000fea0003800200 */
.L_x_36:
        /* <DEDUP_REMOVED lines=16> */
.L_x_41:
        /* <DEDUP_REMOVED lines=318> */
.L_x_40:
[----:B------:R-:W-:Y:S05]  /*9310*/  BSYNC.RECONVERGENT B0 ;  /* 0x0000000000007941 */ /* 0x000fea0003800200 */
.L_x_39:
[----:B------:R-:W-:-:S04]  /*9320*/  IADD3 R0, PT, PT, R0, 0x7, RZ ;  /* 0x0000000700007810 */ /* 0x000fc80007ffe0ff */
[----:B------:R-:W-:-:S04]  /*9330*/  I2FP.F32.S32 R0, R0 ;  /* 0x0000000000007245 */ /* 0x000fc80000201400 */
[----:B------:R-:W-:-:S13]  /*9340*/  FSETP.GEU.AND P0, PT, R0, UR8, PT ;  /* 0x0000000800007c0b */ /* 0x000fda000bf0e000 */
[----:B------:R-:W-:Y:S05]  /*9350*/  @P0 EXIT ;  /* 0x000000000000094d */ /* 0x000fea0003800000 */
        /* <DEDUP_REMOVED lines=11> */
.L_x_42:
        /* <DEDUP_REMOVED lines=317> */
[----:B------:R-:W-:Y:S01]  /*a7e0*/  STG.E desc[UR6][R2.64+0x1c], R5 ;  /* 0x00001c0502007986 */ /* 0x000fe2000c101906 */
[----:B------:R-:W-:Y:S05]  /*a7f0*/  EXIT ;  /* 0x000000000000794d */ /* 0x000fea0003800000 */
.L_x_43:
        /* <DEDUP_REMOVED lines=16> */
.L_x_47:


//--------------------- .nv.shared._Z12minReductionPfS_ --------------------------
	.section	.nv.shared._Z12minReductionPfS_,"aw",@nobits
	.sectionflags	@""
	.align	4
.nv.shared._Z12minReductionPfS_:
	.zero		2048


//--------------------- .nv.shared.reserved.0     --------------------------
	.section	.nv.shared.reserved.0,"aw",@nobits
	.weak		__nv_reservedSMEM_offset_0_alias
	.size		__nv_reservedSMEM_offset_0_alias, 0, 64
	.other		__nv_reservedSMEM_offset_0_alias,@"STO_CUDA_RESERVED_SHARED STV_DEFAULT"
__nv_reservedSMEM_offset_0_alias:
	.zero		0
	.zero		64


//--------------------- .nv.constant0._Z12minReductionPfS_ --------------------------
	.section	.nv.constant0._Z12minReductionPfS_,"a",@progbits
	.sectionflags	@""
	.align	4
.nv.constant0._Z12minReductionPfS_:
	.zero		912


//--------------------- .nv.constant0._Z15chargeWithRadioiPfS_S_ --------------------------
	.section	.nv.constant0._Z15chargeWithRadioiPfS_S_,"a",@progbits
	.sectionflags	@""
	.align	4
.nv.constant0._Z15chargeWithRadioiPfS_S_:
	.zero		928


//--------------------- .nv.constant0._Z6chargefPfS_S_ --------------------------
	.section	.nv.constant0._Z6chargefPfS_S_,"a",@progbits
	.sectionflags	@""
	.align	4
.nv.constant0._Z6chargefPfS_S_:
	.zero		928


//--------------------- SYMBOLS --------------------------

	.type		.nv.reservedSmem.offset0,@object
	.size		.nv.reservedSmem.offset0,0x4
	.type		.nv.reservedSmem.cap,@object
	.size		.nv.reservedSmem.cap,0x4
